	.headerflags	@"EF_CUDA_TEXMODE_UNIFIED EF_CUDA_64BIT_ADDRESS EF_CUDA_SM86 EF_CUDA_VIRTUAL_SM(EF_CUDA_SM86)"
	.elftype	@"ET_EXEC"


//--------------------- .nv.info                  --------------------------
	.section	.nv.info,"",@"SHT_CUDA_INFO"
	.align	4


	//----- nvinfo : EIATTR_REGCOUNT
	.align		4
        /*0000*/ 	.byte	0x04, 0x2f
        /*0002*/ 	.short	(.L_2 - .L_1)
	.align		4
.L_1:
        /*0004*/ 	.word	index@(triton_red_fused__to_copy_add_amax_amin_clamp_mul_native_layer_norm_reciprocal_12)
        /*0008*/ 	.word	0x00000050


	//----- nvinfo : EIATTR_MIN_STACK_SIZE
	.align		4
.L_2:
        /*000c*/ 	.byte	0x04, 0x12
        /*000e*/ 	.short	(.L_4 - .L_3)
	.align		4
.L_3:
        /*0010*/ 	.word	index@(triton_red_fused__to_copy_add_amax_amin_clamp_mul_native_layer_norm_reciprocal_12)
        /*0014*/ 	.word	0x00000000


	//----- nvinfo : EIATTR_FRAME_SIZE
	.align		4
.L_4:
        /*0018*/ 	.byte	0x04, 0x11
        /*001a*/ 	.short	(.L_6 - .L_5)
	.align		4
.L_5:
        /*001c*/ 	.word	index@(triton_red_fused__to_copy_add_amax_amin_clamp_mul_native_layer_norm_reciprocal_12)
        /*0020*/ 	.word	0x00000000


	//----- nvinfo : EIATTR_MIN_STACK_SIZE
	.align		4
.L_6:
        /*0024*/ 	.byte	0x04, 0x12
        /*0026*/ 	.short	(.L_8 - .L_7)
	.align		4
.L_7:
        /*0028*/ 	.word	index@(triton_red_fused__to_copy_add_amax_amin_clamp_mul_native_layer_norm_reciprocal_12)
        /*002c*/ 	.word	0x00000000
.L_8:


//--------------------- .nv.info.triton_red_fused__to_copy_add_amax_amin_clamp_mul_native_layer_norm_reciprocal_12 --------------------------
	.section	.nv.info.triton_red_fused__to_copy_add_amax_amin_clamp_mul_native_layer_norm_reciprocal_12,"",@"SHT_CUDA_INFO"
	.sectionflags	@""
	.align	4


	//----- nvinfo : EIATTR_CUDA_API_VERSION
	.align		4
        /*0000*/ 	.byte	0x04, 0x37
        /*0002*/ 	.short	(.L_10 - .L_9)
.L_9:
        /*0004*/ 	.word	0x0000007c


	//----- nvinfo : EIATTR_SW2861232_WAR
	.align		4
.L_10:
        /*0008*/ 	.byte	0x01, 0x35
	.zero		2


	//----- nvinfo : EIATTR_PARAM_CBANK
	.align		4
        /*000c*/ 	.byte	0x04, 0x0a
        /*000e*/ 	.short	(.L_12 - .L_11)
	.align		4
.L_11:
        /*0010*/ 	.word	index@(.nv.constant0.triton_red_fused__to_copy_add_amax_amin_clamp_mul_native_layer_norm_reciprocal_12)
        /*0014*/ 	.short	0x0160
        /*0016*/ 	.short	0x0078


	//----- nvinfo : EIATTR_CBANK_PARAM_SIZE
	.align		4
.L_12:
        /*0018*/ 	.byte	0x03, 0x19
        /*001a*/ 	.short	0x0078


	//----- nvinfo : EIATTR_KPARAM_INFO
	.align		4
        /*001c*/ 	.byte	0x04, 0x17
        /*001e*/ 	.short	(.L_14 - .L_13)
.L_13:
        /*0020*/ 	.word	0x00000000
        /*0024*/ 	.short	0x000f
        /*0026*/ 	.short	0x0070
        /*0028*/ 	.byte	0x00, 0xf4, 0x21, 0x00


	//----- nvinfo : EIATTR_KPARAM_INFO
	.align		4
.L_14:
        /*002c*/ 	.byte	0x04, 0x17
        /*002e*/ 	.short	(.L_16 - .L_15)
.L_15:
        /*0030*/ 	.word	0x00000000
        /*0034*/ 	.short	0x000e
        /*0036*/ 	.short	0x006c
        /*0038*/ 	.byte	0x00, 0xf0, 0x11, 0x00


	//----- nvinfo : EIATTR_KPARAM_INFO
	.align		4
.L_16:
        /*003c*/ 	.byte	0x04, 0x17
        /*003e*/ 	.short	(.L_18 - .L_17)
.L_17:
        /*0040*/ 	.word	0x00000000
        /*0044*/ 	.short	0x000d
        /*0046*/ 	.short	0x0068
        /*0048*/ 	.byte	0x00, 0xf0, 0x11, 0x00


	//----- nvinfo : EIATTR_KPARAM_INFO
	.align		4
.L_18:
        /*004c*/ 	.byte	0x04, 0x17
        /*004e*/ 	.short	(.L_20 - .L_19)
.L_19:
        /*0050*/ 	.word	0x00000000
        /*0054*/ 	.short	0x000c
        /*0056*/ 	.short	0x0060
        /*0058*/ 	.byte	0x00, 0xf4, 0x21, 0x00


	//----- nvinfo : EIATTR_KPARAM_INFO
	.align		4
.L_20:
        /*005c*/ 	.byte	0x04, 0x17
        /*005e*/ 	.short	(.L_22 - .L_21)
.L_21:
        /*0060*/ 	.word	0x00000000
        /*0064*/ 	.short	0x000b
        /*0066*/ 	.short	0x0058
        /*0068*/ 	.byte	0x00, 0xf4, 0x21, 0x00


	//----- nvinfo : EIATTR_KPARAM_INFO
	.align		4
.L_22:
        /*006c*/ 	.byte	0x04, 0x17
        /*006e*/ 	.short	(.L_24 - .L_23)
.L_23:
        /*0070*/ 	.word	0x00000000
        /*0074*/ 	.short	0x000a
        /*0076*/ 	.short	0x0050
        /*0078*/ 	.byte	0x00, 0xf4, 0x21, 0x00


	//----- nvinfo : EIATTR_KPARAM_INFO
	.align		4
.L_24:
        /*007c*/ 	.byte	0x04, 0x17
        /*007e*/ 	.short	(.L_26 - .L_25)
.L_25:
        /*0080*/ 	.word	0x00000000
        /*0084*/ 	.short	0x0009
        /*0086*/ 	.short	0x0048
        /*0088*/ 	.byte	0x00, 0xf4, 0x21, 0x00


	//----- nvinfo : EIATTR_KPARAM_INFO
	.align		4
.L_26:
        /*008c*/ 	.byte	0x04, 0x17
        /*008e*/ 	.short	(.L_28 - .L_27)
.L_27:
        /*0090*/ 	.word	0x00000000
        /*0094*/ 	.short	0x0008
        /*0096*/ 	.short	0x0040
        /*0098*/ 	.byte	0x00, 0xf4, 0x21, 0x00


	//----- nvinfo : EIATTR_KPARAM_INFO
	.align		4
.L_28:
        /*009c*/ 	.byte	0x04, 0x17
        /*009e*/ 	.short	(.L_30 - .L_29)
.L_29:
        /*00a0*/ 	.word	0x00000000
        /*00a4*/ 	.short	0x0007
        /*00a6*/ 	.short	0x0038
        /*00a8*/ 	.byte	0x00, 0xf4, 0x21, 0x00


	//----- nvinfo : EIATTR_KPARAM_INFO
	.align		4
.L_30:
        /*00ac*/ 	.byte	0x04, 0x17
        /*00ae*/ 	.short	(.L_32 - .L_31)
.L_31:
        /*00b0*/ 	.word	0x00000000
        /*00b4*/ 	.short	0x0006
        /*00b6*/ 	.short	0x0030
        /*00b8*/ 	.byte	0x00, 0xf4, 0x21, 0x00


	//----- nvinfo : EIATTR_KPARAM_INFO
	.align		4
.L_32:
        /*00bc*/ 	.byte	0x04, 0x17
        /*00be*/ 	.short	(.L_34 - .L_33)
.L_33:
        /*00c0*/ 	.word	0x00000000
        /*00c4*/ 	.short	0x0005
        /*00c6*/ 	.short	0x0028
        /*00c8*/ 	.byte	0x00, 0xf4, 0x21, 0x00


	//----- nvinfo : EIATTR_KPARAM_INFO
	.align		4
.L_34:
        /*00cc*/ 	.byte	0x04, 0x17
        /*00ce*/ 	.short	(.L_36 - .L_35)
.L_35:
        /*00d0*/ 	.word	0x00000000
        /*00d4*/ 	.short	0x0004
        /*00d6*/ 	.short	0x0020
        /*00d8*/ 	.byte	0x00, 0xf4, 0x21, 0x00


	//----- nvinfo : EIATTR_KPARAM_INFO
	.align		4
.L_36:
        /*00dc*/ 	.byte	0x04, 0x17
        /*00de*/ 	.short	(.L_38 - .L_37)
.L_37:
        /*00e0*/ 	.word	0x00000000
        /*00e4*/ 	.short	0x0003
        /*00e6*/ 	.short	0x0018
        /*00e8*/ 	.byte	0x00, 0xf4, 0x21, 0x00


	//----- nvinfo : EIATTR_KPARAM_INFO
	.align		4
.L_38:
        /*00ec*/ 	.byte	0x04, 0x17
        /*00ee*/ 	.short	(.L_40 - .L_39)
.L_39:
        /*00f0*/ 	.word	0x00000000
        /*00f4*/ 	.short	0x0002
        /*00f6*/ 	.short	0x0010
        /*00f8*/ 	.byte	0x00, 0xf4, 0x21, 0x00


	//----- nvinfo : EIATTR_KPARAM_INFO
	.align		4
.L_40:
        /*00fc*/ 	.byte	0x04, 0x17
        /*00fe*/ 	.short	(.L_42 - .L_41)
.L_41:
        /*0100*/ 	.word	0x00000000
        /*0104*/ 	.short	0x0001
        /*0106*/ 	.short	0x0008
        /*0108*/ 	.byte	0x00, 0xf4, 0x21, 0x00


	//----- nvinfo : EIATTR_KPARAM_INFO
	.align		4
.L_42:
        /*010c*/ 	.byte	0x04, 0x17
        /*010e*/ 	.short	(.L_44 - .L_43)
.L_43:
        /*0110*/ 	.word	0x00000000
        /*0114*/ 	.short	0x0000
        /*0116*/ 	.short	0x0000
        /*0118*/ 	.byte	0x00, 0xf4, 0x21, 0x00


	//----- nvinfo : EIATTR_MAXREG_COUNT
	.align		4
.L_44:
        /*011c*/ 	.byte	0x03, 0x1b
        /*011e*/ 	.short	0x00ff


	//----- nvinfo : EIATTR_COOP_GROUP_MASK_REGIDS
	.align		4
        /*0120*/ 	.byte	0x04, 0x29
        /*0122*/ 	.short	(.L_46 - .L_45)


	//   ....[0]....
.L_45:
        /*0124*/ 	.word	0xffffffff


	//   ....[1]....
        /*0128*/ 	.word	0xffffffff


	//   ....[2]....
        /*012c*/ 	.word	0xffffffff


	//   ....[3]....
        /*0130*/ 	.word	0xffffffff


	//   ....[4]....
        /*0134*/ 	.word	0xffffffff


	//   ....[5]....
        /*0138*/ 	.word	0xffffffff


	//   ....[6]....
        /*013c*/ 	.word	0xffffffff


	//   ....[7]....
        /*0140*/ 	.word	0xffffffff


	//   ....[8]....
        /*0144*/ 	.word	0xffffffff


	//   ....[9]....
        /*0148*/ 	.word	0xffffffff


	//   ....[10]....
        /*014c*/ 	.word	0xffffffff


	//   ....[11]....
        /*0150*/ 	.word	0xffffffff


	//   ....[12]....
        /*0154*/ 	.word	0xffffffff


	//   ....[13]....
        /*0158*/ 	.word	0xffffffff


	//   ....[14]....
        /*015c*/ 	.word	0xffffffff


	//   ....[15]....
        /*0160*/ 	.word	0xffffffff


	//   ....[16]....
        /*0164*/ 	.word	0xffffffff


	//   ....[17]....
        /*0168*/ 	.word	0xffffffff


	//   ....[18]....
        /*016c*/ 	.word	0xffffffff


	//   ....[19]....
        /*0170*/ 	.word	0xffffffff


	//   ....[20]....
        /*0174*/ 	.word	0xffffffff


	//   ....[21]....
        /*0178*/ 	.word	0xffffffff


	//   ....[22]....
        /*017c*/ 	.word	0xffffffff


	//   ....[23]....
        /*0180*/ 	.word	0xffffffff


	//   ....[24]....
        /*0184*/ 	.word	0xffffffff


	//   ....[25]....
        /*0188*/ 	.word	0xffffffff


	//   ....[26]....
        /*018c*/ 	.word	0xffffffff


	//   ....[27]....
        /*0190*/ 	.word	0xffffffff


	//   ....[28]....
        /*0194*/ 	.word	0xffffffff


	//   ....[29]....
        /*0198*/ 	.word	0xffffffff


	//   ....[30]....
        /*019c*/ 	.word	0xffffffff


	//   ....[31]....
        /*01a0*/ 	.word	0xffffffff


	//   ....[32]....
        /*01a4*/ 	.word	0xffffffff


	//   ....[33]....
        /*01a8*/ 	.word	0xffffffff


	//   ....[34]....
        /*01ac*/ 	.word	0xffffffff


	//   ....[35]....
        /*01b0*/ 	.word	0xffffffff


	//   ....[36]....
        /*01b4*/ 	.word	0xffffffff


	//   ....[37]....
        /*01b8*/ 	.word	0xffffffff


	//   ....[38]....
        /*01bc*/ 	.word	0xffffffff


	//   ....[39]....
        /*01c0*/ 	.word	0xffffffff


	//   ....[40]....
        /*01c4*/ 	.word	0xffffffff


	//   ....[41]....
        /*01c8*/ 	.word	0xffffffff


	//   ....[42]....
        /*01cc*/ 	.word	0xffffffff


	//   ....[43]....
        /*01d0*/ 	.word	0xffffffff


	//   ....[44]....
        /*01d4*/ 	.word	0xffffffff


	//----- nvinfo : EIATTR_COOP_GROUP_INSTR_OFFSETS
	.align		4
.L_46:
        /*01d8*/ 	.byte	0x04, 0x28
        /*01da*/ 	.short	(.L_48 - .L_47)


	//   ....[0]....
.L_47:
        /*01dc*/ 	.word	0x00001d80


	//   ....[1]....
        /*01e0*/ 	.word	0x00001e10


	//   ....[2]....
        /*01e4*/ 	.word	0x00001f60


	//   ....[3]....
        /*01e8*/ 	.word	0x00001ff0


	//   ....[4]....
        /*01ec*/ 	.word	0x00002030


	//   ....[5]....
        /*01f0*/ 	.word	0x00002070


	//   ....[6]....
        /*01f4*/ 	.word	0x000021d0


	//   ....[7]....
        /*01f8*/ 	.word	0x00002240


	//   ....[8]....
        /*01fc*/ 	.word	0x00002330


	//   ....[9]....
        /*0200*/ 	.word	0x000023a0


	//   ....[10]....
        /*0204*/ 	.word	0x00002470


	//   ....[11]....
        /*0208*/ 	.word	0x000024e0


	//   ....[12]....
        /*020c*/ 	.word	0x00002630


	//   ....[13]....
        /*0210*/ 	.word	0x000026c0


	//   ....[14]....
        /*0214*/ 	.word	0x00002710


	//   ....[15]....
        /*0218*/ 	.word	0x00002770


	//   ....[16]....
        /*021c*/ 	.word	0x00002870


	//   ....[17]....
        /*0220*/ 	.word	0x00002930


	//   ....[18]....
        /*0224*/ 	.word	0x00002970


	//   ....[19]....
        /*0228*/ 	.word	0x000029b0


	//   ....[20]....
        /*022c*/ 	.word	0x00002cc0


	//   ....[21]....
        /*0230*/ 	.word	0x00002cd0


	//   ....[22]....
        /*0234*/ 	.word	0x00002d50


	//   ....[23]....
        /*0238*/ 	.word	0x00003b50


	//   ....[24]....
        /*023c*/ 	.word	0x00003b80


	//   ....[25]....
        /*0240*/ 	.word	0x00003bc0


	//   ....[26]....
        /*0244*/ 	.word	0x00003c00


	//   ....[27]....
        /*0248*/ 	.word	0x00003c50


	//   ....[28]....
        /*024c*/ 	.word	0x00003c90


	//   ....[29]....
        /*0250*/ 	.word	0x00003ce0


	//   ....[30]....
        /*0254*/ 	.word	0x00003da0


	//   ....[31]....
        /*0258*/ 	.word	0x00003e40


	//   ....[32]....
        /*025c*/ 	.word	0x00003e80


	//   ....[33]....
        /*0260*/ 	.word	0x00003eb0


	//   ....[34]....
        /*0264*/ 	.word	0x00003f00


	//   ....[35]....
        /*0268*/ 	.word	0x00003f50


	//   ....[36]....
        /*026c*/ 	.word	0x00003f70


	//   ....[37]....
        /*0270*/ 	.word	0x00004000


	//   ....[38]....
        /*0274*/ 	.word	0x00004040


	//   ....[39]....
        /*0278*/ 	.word	0x000040d0


	//   ....[40]....
        /*027c*/ 	.word	0x00004100


	//   ....[41]....
        /*0280*/ 	.word	0x00004150


	//   ....[42]....
        /*0284*/ 	.word	0x00004160


	//   ....[43]....
        /*0288*/ 	.word	0x00004180


	//   ....[44]....
        /*028c*/ 	.word	0x00004300


	//----- nvinfo : EIATTR_EXIT_INSTR_OFFSETS
	.align		4
.L_48:
        /*0290*/ 	.byte	0x04, 0x1c
        /*0292*/ 	.short	(.L_50 - .L_49)


	//   ....[0]....
.L_49:
        /*0294*/ 	.word	0x00004e70


	//----- nvinfo : EIATTR_REQNTID
	.align		4
.L_50:
        /*0298*/ 	.byte	0x04, 0x10
        /*029a*/ 	.short	(.L_52 - .L_51)
.L_51:
        /*029c*/ 	.word	0x00000040
        /*02a0*/ 	.word	0x00000001
        /*02a4*/ 	.word	0x00000001
.L_52:


//--------------------- .nv.callgraph             --------------------------
	.section	.nv.callgraph,"",@"SHT_CUDA_CALLGRAPH"
	.align	4
	.sectionentsize	8
	.align		4
        /*0000*/ 	.word	0x00000000
	.align		4
        /*0004*/ 	.word	0xffffffff
	.align		4
        /*0008*/ 	.word	0x00000000
	.align		4
        /*000c*/ 	.word	0xfffffffe
	.align		4
        /*0010*/ 	.word	0x00000000
	.align		4
        /*0014*/ 	.word	0xfffffffd
	.align		4
        /*0018*/ 	.word	0x00000000
	.align		4
        /*001c*/ 	.word	0xfffffffc


//--------------------- .nv.rel.action            --------------------------
	.section	.nv.rel.action,"",@"SHT_CUDA_RELOCINFO"
	.align	8
	.sectionentsize	8
        /*0000*/ 	.byte	0x73, 0x00, 0x00, 0x00, 0x00, 0x00, 0x00, 0x00, 0x00, 0x00, 0x00, 0x11, 0x25, 0x00, 0x05, 0x36


//--------------------- .nv.constant4             --------------------------
	.section	.nv.constant4,"a",@progbits
	.align	8
	.align		8
.nv.constant4:
        /*0000*/ 	.dword	_$_str


//--------------------- .nv.constant0.triton_red_fused__to_copy_add_amax_amin_clamp_mul_native_layer_norm_reciprocal_12 --------------------------
	.section	.nv.constant0.triton_red_fused__to_copy_add_amax_amin_clamp_mul_native_layer_norm_reciprocal_12,"a",@progbits
	.sectionflags	@""
	.align	4
.nv.constant0.triton_red_fused__to_copy_add_amax_amin_clamp_mul_native_layer_norm_reciprocal_12:
	.zero		472


//--------------------- .text.triton_red_fused__to_copy_add_amax_amin_clamp_mul_native_layer_norm_reciprocal_12 --------------------------
	.section	.text.triton_red_fused__to_copy_add_amax_amin_clamp_mul_native_layer_norm_reciprocal_12,"ax",@progbits
	.sectionflags	@"SHF_BARRIERS=1"
	.sectioninfo	@"SHI_REGISTERS=80"
	.align	128
        .global         triton_red_fused__to_copy_add_amax_amin_clamp_mul_native_layer_norm_reciprocal_12
        .type           triton_red_fused__to_copy_add_amax_amin_clamp_mul_native_layer_norm_reciprocal_12,@function
        .size           triton_red_fused__to_copy_add_amax_amin_clamp_mul_native_layer_norm_reciprocal_12,(.L_x_6 - triton_red_fused__to_copy_add_amax_amin_clamp_mul_native_layer_norm_reciprocal_12)
        .other          triton_red_fused__to_copy_add_amax_amin_clamp_mul_native_layer_norm_reciprocal_12,@"STO_CUDA_ENTRY STV_DEFAULT"
triton_red_fused__to_copy_add_amax_amin_clamp_mul_native_layer_norm_reciprocal_12:
.text.triton_red_fused__to_copy_add_amax_amin_clamp_mul_native_layer_norm_reciprocal_12:
[----:B------:R-:W-:Y:S02]  /*0000*/  IMAD.MOV.U32 R1, RZ, RZ, c[0x0][0x28] ;  /* 0x00000a00ff017624 */ /* 0x000fe400078e00ff */
[----:B------:R-:W0:Y:S01]  /*0010*/  S2R R72, SR_TID.X ;  /* 0x0000000000487919 */ /* 0x000e220000002100 */
[----:B------:R-:W-:Y:S01]  /*0020*/  IMAD.MOV.U32 R5, RZ, RZ, 0x2 ;  /* 0x00000002ff057424 */ /* 0x000fe200078e00ff */
[----:B------:R-:W-:Y:S01]  /*0030*/  PRMT R6, RZ, 0x7610, R6 ;  /* 0x00007610ff067816 */ /* 0x000fe20000000006 */
[----:B------:R-:W-:Y:S01]  /*0040*/  ULDC.64 UR4, c[0x0][0x118] ;  /* 0x0000460000047ab9 */ /* 0x000fe20000000a00 */
[----:B------:R-:W1:Y:S01]  /*0050*/  S2R R13, SR_CTAID.X ;  /* 0x00000000000d7919 */ /* 0x000e620000002500 */
[----:B0-----:R-:W-:Y:S01]  /*0060*/  SHF.R.U32.HI R0, RZ, 0x5, R72 ;  /* 0x00000005ff007819 */ /* 0x001fe20000011648 */
[----:B-1----:R-:W-:-:S03]  /*0070*/  IMAD.SHL.U32 R73, R13, 0x2, RZ ;  /* 0x000000020d497824 */ /* 0x002fc600078e00ff */
[----:B------:R-:W-:-:S04]  /*0080*/  SGXT.U32 R0, R0, 0x1 ;  /* 0x000000010000781a */ /* 0x000fc80000000000 */
[----:B------:R-:W-:-:S04]  /*0090*/  LOP3.LUT R4, R0, R73, RZ, 0xfc, !PT ;  /* 0x0000004900047212 */ /* 0x000fc800078efcff */
[C---:B------:R-:W-:Y:S01]  /*00a0*/  ISETP.GE.AND P2, PT, R4.reuse, 0x200, PT ;  /* 0x000002000400780c */ /* 0x040fe20003f46270 */
[----:B------:R-:W-:Y:S01]  /*00b0*/  IMAD.WIDE R2, R4, R5, c[0x0][0x180] ;  /* 0x0000600004027625 */ /* 0x000fe200078e0205 */
[----:B------:R-:W-:-:S03]  /*00c0*/  PRMT R7, RZ, 0x7610, R7 ;  /* 0x00007610ff077816 */ /* 0x000fc60000000007 */
[----:B------:R-:W-:-:S08]  /*00d0*/  IMAD.WIDE R4, R4, R5, c[0x0][0x188] ;  /* 0x0000620004047625 */ /* 0x000fd000078e0205 */
[----:B------:R0:W2:Y:S04]  /*00e0*/  @!P2 LDG.E.EL.U16 R6, [R2.64] ;  /* 0x000000040206a981 */ /* 0x0000a8000c2e1500 */
[----:B------:R1:W3:Y:S01]  /*00f0*/  @!P2 LDG.E.EL.U16 R7, [R4.64] ;  /* 0x000000040407a981 */ /* 0x0002e2000c2e1500 */
[----:B------:R-:W-:Y:S01]  /*0100*/  IMAD R14, R13, 0x2, R0 ;  /* 0x000000020d0e7824 */ /* 0x000fe200078e0200 */
[C---:B------:R-:W-:Y:S01]  /*0110*/  LOP3.LUT R11, R72.reuse, 0x3f, RZ, 0xc0, !PT ;  /* 0x0000003f480b7812 */ /* 0x040fe200078ec0ff */
[----:B------:R-:W-:Y:S01]  /*0120*/  IMAD.MOV.U32 R18, RZ, RZ, 0x8 ;  /* 0x00000008ff127424 */ /* 0x000fe200078e00ff */
[C---:B------:R-:W-:Y:S01]  /*0130*/  LOP3.LUT R68, R72.reuse, 0x20, RZ, 0xc0, !PT ;  /* 0x0000002048447812 */ /* 0x040fe200078ec0ff */
[----:B------:R-:W-:Y:S01]  /*0140*/  IMAD.MOV.U32 R12, RZ, RZ, 0x10 ;  /* 0x00000010ff0c7424 */ /* 0x000fe200078e00ff */
[----:B------:R-:W-:Y:S01]  /*0150*/  CS2R R64, SRZ ;  /* 0x0000000000407805 */ /* 0x000fe2000001ff00 */
[----:B------:R-:W-:Y:S01]  /*0160*/  IMAD.SHL.U32 R16, R72, 0x8, RZ ;  /* 0x0000000848107824 */ /* 0x000fe200078e00ff */
[----:B------:R-:W-:Y:S01]  /*0170*/  SHF.R.U32.HI R70, RZ, 0x1, R68 ;  /* 0x00000001ff467819 */ /* 0x000fe20000011644 */
[C---:B0-----:R-:W-:Y:S01]  /*0180*/  IMAD.WIDE.U32 R2, R11.reuse, R18, c[0x0][0x170] ;  /* 0x00005c000b027625 */ /* 0x041fe200078e0012 */
[----:B------:R-:W-:Y:S01]  /*0190*/  CS2R R62, SRZ ;  /* 0x00000000003e7805 */ /* 0x000fe2000001ff00 */
[----:B------:R-:W-:Y:S01]  /*01a0*/  CS2R R36, SRZ ;  /* 0x0000000000247805 */ /* 0x000fe2000001ff00 */
[C---:B------:R-:W-:Y:S01]  /*01b0*/  LOP3.LUT R17, R16.reuse, 0x1f8, RZ, 0xc0, !PT ;  /* 0x000001f810117812 */ /* 0x040fe200078ec0ff */
[----:B------:R-:W-:Y:S01]  /*01c0*/  IMAD.WIDE.U32 R12, R11, R12, c[0x0][0x168] ;  /* 0x00005a000b0c7625 */ /* 0x000fe200078e000c */
[----:B------:R-:W-:Y:S01]  /*01d0*/  LOP3.LUT R67, R16, 0xf8, RZ, 0xc0, !PT ;  /* 0x000000f810437812 */ /* 0x000fe200078ec0ff */
[----:B------:R-:W-:Y:S01]  /*01e0*/  CS2R R38, SRZ ;  /* 0x0000000000267805 */ /* 0x000fe2000001ff00 */
[----:B------:R-:W-:Y:S01]  /*01f0*/  CS2R R40, SRZ ;  /* 0x0000000000287805 */ /* 0x000fe2000001ff00 */
[----:B------:R-:W-:Y:S01]  /*0200*/  IMAD.SHL.U32 R72, R72, 0x4, RZ ;  /* 0x0000000448487824 */ /* 0x000fe200078e00ff */
[----:B-1----:R-:W-:Y:S01]  /*0210*/  IADD3 R4, P4, R12, 0x6000, RZ ;  /* 0x000060000c047810 */ /* 0x002fe20007f9e0ff */
[----:B------:R-:W-:Y:S01]  /*0220*/  IMAD R70, R17, 0x2, R70 ;  /* 0x0000000211467824 */ /* 0x000fe200078e0246 */
[----:B------:R-:W-:Y:S01]  /*0230*/  CS2R R48, SRZ ;  /* 0x0000000000307805 */ /* 0x000fe2000001ff00 */
[----:B------:R-:W-:Y:S01]  /*0240*/  IMAD R67, R14, 0xc00, R67 ;  /* 0x00000c000e437824 */ /* 0x000fe200078e0243 */
[----:B------:R-:W-:Y:S01]  /*0250*/  LOP3.LUT R72, R72, 0xfc, RZ, 0xc0, !PT ;  /* 0x000000fc48487812 */ /* 0x000fe200078ec0ff */
[----:B------:R-:W-:Y:S01]  /*0260*/  CS2R R14, SRZ ;  /* 0x00000000000e7805 */ /* 0x000fe2000001ff00 */
[----:B------:R-:W-:Y:S01]  /*0270*/  CS2R R54, SRZ ;  /* 0x0000000000367805 */ /* 0x000fe2000001ff00 */
[----:B------:R-:W-:Y:S01]  /*0280*/  CS2R R56, SRZ ;  /* 0x0000000000387805 */ /* 0x000fe2000001ff00 */
[----:B------:R-:W-:Y:S01]  /*0290*/  CS2R R58, SRZ ;  /* 0x00000000003a7805 */ /* 0x000fe2000001ff00 */
[----:B------:R-:W-:Y:S01]  /*02a0*/  IMAD.MOV.U32 R60, RZ, RZ, RZ ;  /* 0x000000ffff3c7224 */ /* 0x000fe200078e00ff */
[----:B------:R-:W-:Y:S01]  /*02b0*/  LEA.HI R68, R68, R17, RZ, 0x1d ;  /* 0x0000001144447211 */ /* 0x000fe200078fe8ff */
[----:B------:R-:W-:-:S02]  /*02c0*/  IMAD.SHL.U32 R69, R72, 0x2, RZ ;  /* 0x0000000248457824 */ /* 0x000fc400078e00ff */
[----:B------:R-:W-:Y:S02]  /*02d0*/  IMAD R66, R17, 0x2, R70 ;  /* 0x0000000211427824 */ /* 0x000fe400078e0246 */
[----:B--2---:R-:W-:Y:S02]  /*02e0*/  IMAD.U32 R8, R6, 0x10000, RZ ;  /* 0x0001000006087824 */ /* 0x004fe400078e00ff */
[----:B---3--:R-:W-:-:S03]  /*02f0*/  IMAD.U32 R0, R7, 0x10000, RZ ;  /* 0x0001000007007824 */ /* 0x008fc600078e00ff */
[----:B------:R-:W-:Y:S01]  /*0300*/  FSETP.GE.AND P0, PT, R8, RZ, PT ;  /* 0x000000ff0800720b */ /* 0x000fe20003f06000 */
[----:B------:R-:W-:-:S03]  /*0310*/  IMAD.WIDE.U32 R8, R11, R18, c[0x0][0x198] ;  /* 0x000066000b087625 */ /* 0x000fc600078e0012 */
[----:B------:R-:W-:Y:S01]  /*0320*/  SEL R6, R6, RZ, !P0 ;  /* 0x000000ff06067207 */ /* 0x000fe20004000000 */
[----:B------:R-:W-:Y:S01]  /*0330*/  IMAD.MOV.U32 R10, RZ, RZ, R8 ;  /* 0x000000ffff0a7224 */ /* 0x000fe200078e0008 */
[----:B------:R-:W-:Y:S02]  /*0340*/  FSETP.GTU.AND P0, PT, R0, RZ, PT ;  /* 0x000000ff0000720b */ /* 0x000fe40003f0c000 */
[----:B------:R-:W-:Y:S01]  /*0350*/  IADD3 R8, P3, R2, 0x3000, RZ ;  /* 0x0000300002087810 */ /* 0x000fe20007f7e0ff */
[----:B------:R-:W-:Y:S01]  /*0360*/  IMAD.U32 R6, R6, 0x10000, RZ ;  /* 0x0001000006067824 */ /* 0x000fe200078e00ff */
[----:B------:R-:W-:Y:S01]  /*0370*/  SEL R0, R7, RZ, P0 ;  /* 0x000000ff07007207 */ /* 0x000fe20000000000 */
[----:B------:R-:W-:Y:S02]  /*0380*/  IMAD.MOV.U32 R2, RZ, RZ, -0x100 ;  /* 0xffffff00ff027424 */ /* 0x000fe400078e00ff */
[----:B------:R-:W-:Y:S01]  /*0390*/  FADD R71, RZ, -R6 ;  /* 0x80000006ff477221 */ /* 0x000fe20000000000 */
[----:B------:R-:W-:Y:S01]  /*03a0*/  IMAD.X R5, RZ, RZ, R3, P3 ;  /* 0x000000ffff057224 */ /* 0x000fe200018e0603 */
[----:B------:R-:W-:Y:S01]  /*03b0*/  ISETP.GE.AND P3, PT, R73, 0x200, PT ;  /* 0x000002004900780c */ /* 0x000fe20003f66270 */
[----:B------:R-:W-:-:S02]  /*03c0*/  IMAD.U32 R0, R0, 0x10000, RZ ;  /* 0x0001000000007824 */ /* 0x000fc400078e00ff */
[----:B------:R-:W-:Y:S01]  /*03d0*/  FSETP.NAN.AND P1, PT, R71, R71, PT ;  /* 0x000000474700720b */ /* 0x000fe20003f28000 */
[----:B------:R-:W-:Y:S02]  /*03e0*/  IMAD.WIDE.U32 R6, R11, R18, c[0x0][0x190] ;  /* 0x000064000b067625 */ /* 0x000fe400078e0012 */
[----:B------:R-:W-:Y:S02]  /*03f0*/  FSETP.GT.AND P0, PT, R71, R0, PT ;  /* 0x000000004700720b */ /* 0x000fe40003f04000 */
[----:B------:R-:W-:Y:S02]  /*0400*/  IMAD.X R3, RZ, RZ, R13, P4 ;  /* 0x000000ffff037224 */ /* 0x000fe400020e060d */
[----:B------:R-:W-:Y:S01]  /*0410*/  IMAD.MOV.U32 R11, RZ, RZ, RZ ;  /* 0x000000ffff0b7224 */ /* 0x000fe200078e00ff */
[----:B------:R-:W-:-:S05]  /*0420*/  CS2R R12, SRZ ;  /* 0x00000000000c7805 */ /* 0x000fca000001ff00 */
[----:B------:R-:W-:Y:S01]  /*0430*/  @!P1 FSEL R71, R71, R0, P0 ;  /* 0x0000000047479208 */ /* 0x000fe20000000000 */
[----:B------:R-:W-:-:S04]  /*0440*/  IMAD.MOV.U32 R0, RZ, RZ, -0x1 ;  /* 0xffffffffff007424 */ /* 0x000fc800078e00ff */
[----:B------:R-:W-:-:S05]  /*0450*/  FMUL R71, R71, 0.0078740157186985015869 ;  /* 0x3c01020447477820 */ /* 0x000fca0000400000 */
[C---:B------:R-:W-:Y:S02]  /*0460*/  FSETP.GT.AND P0, PT, R71.reuse, 9.9999997473787516356e-06, PT ;  /* 0x3727c5ac4700780b */ /* 0x040fe40003f04000 */
[----:B------:R-:W-:-:S11]  /*0470*/  FSETP.NAN.AND P1, PT, R71, R71, PT ;  /* 0x000000474700720b */ /* 0x000fd60003f28000 */
[----:B------:R-:W-:Y:S02]  /*0480*/  @!P0 FSEL R71, R71, 9.9999997473787516356e-06, P1 ;  /* 0x3727c5ac47478808 */ /* 0x000fe40000800000 */
.L_x_2:
[----:B------:R-:W-:Y:S01]  /*0490*/  IMAD.IADD R28, R67, 0x1, R2 ;  /* 0x00000001431c7824 */ /* 0x000fe200078e0202 */
[----:B0-----:R-:W-:Y:S01]  /*04a0*/  CS2R R16, SRZ ;  /* 0x0000000000107805 */ /* 0x001fe2000001ff00 */
[----:B------:R-:W-:Y:S01]  /*04b0*/  IMAD.MOV.U32 R26, RZ, RZ, 0x2 ;  /* 0x00000002ff1a7424 */ /* 0x000fe200078e00ff */
[----:B------:R-:W-:Y:S02]  /*04c0*/  CS2R R18, SRZ ;  /* 0x0000000000127805 */ /* 0x000fe4000001ff00 */
[----:B------:R-:W-:-:S05]  /*04d0*/  IADD3 R61, R28, 0x100, RZ ;  /* 0x000001001c3d7810 */ /* 0x000fca0007ffe0ff */
[----:B------:R-:W-:-:S05]  /*04e0*/  IMAD.WIDE R26, R61, R26, c[0x0][0x160] ;  /* 0x000058003d1a7625 */ /* 0x000fca00078e021a */
[----:B------:R0:W2:Y:S01]  /*04f0*/  @!P2 LDG.E.EF.128 R16, [R26.64] ;  /* 0x000000041a10a981 */ /* 0x0000a2000c0e1d00 */
[----:B------:R-:W-:Y:S01]  /*0500*/  IMAD.MOV.U32 R29, RZ, RZ, 0x4 ;  /* 0x00000004ff1d7424 */ /* 0x000fe200078e00ff */
[----:B------:R-:W-:Y:S01]  /*0510*/  IADD3 R28, R28, 0x104, RZ ;  /* 0x000001041c1c7810 */ /* 0x000fe20007ffe0ff */
[----:B------:R-:W-:Y:S01]  /*0520*/  CS2R R24, SRZ ;  /* 0x0000000000187805 */ /* 0x000fe2000001ff00 */
[----:B------:R-:W-:Y:S01]  /*0530*/  BAR.SYNC.DEFER_BLOCKING 0x0 ;  /* 0x0000000000007b1d */ /* 0x000fe20000010000 */
[-C--:B------:R-:W-:Y:S01]  /*0540*/  IMAD.WIDE R30, R61, R29.reuse, c[0x0][0x178] ;  /* 0x00005e003d1e7625 */ /* 0x080fe200078e021d */
[----:B------:R-:W-:Y:S01]  /*0550*/  CS2R R20, SRZ ;  /* 0x0000000000147805 */ /* 0x000fe2000001ff00 */
[----:B------:R-:W-:Y:S02]  /*0560*/  CS2R R22, SRZ ;  /* 0x0000000000167805 */ /* 0x000fe4000001ff00 */
[----:B------:R-:W-:Y:S01]  /*0570*/  IMAD.WIDE R28, R28, R29, c[0x0][0x178] ;  /* 0x00005e001c1c7625 */ /* 0x000fe200078e021d */
[----:B0-----:R-:W-:Y:S01]  /*0580*/  CS2R R26, SRZ ;  /* 0x00000000001a7805 */ /* 0x001fe2000001ff00 */
[----:B--2---:R0:W-:Y:S04]  /*0590*/  STS.128 [R70], R16 ;  /* 0x0000001046007388 */ /* 0x0041e80000000c00 */
[----:B------:R-:W-:Y:S06]  /*05a0*/  BAR.SYNC.DEFER_BLOCKING 0x0 ;  /* 0x0000000000007b1d */ /* 0x000fec0000010000 */
[----:B------:R1:W2:Y:S04]  /*05b0*/  @!P2 LDG.E.EF.128 R24, [R28.64] ;  /* 0x000000041c18a981 */ /* 0x0002a8000c0e1d00 */
[----:B------:R-:W3:Y:S01]  /*05c0*/  @!P2 LDG.E.EF.128 R20, [R30.64] ;  /* 0x000000041e14a981 */ /* 0x000ee2000c0e1d00 */
[----:B0-----:R-:W-:-:S02]  /*05d0*/  IMAD.MOV.U32 R16, RZ, RZ, R4 ;  /* 0x000000ffff107224 */ /* 0x001fc400078e0004 */
[----:B------:R-:W-:Y:S01]  /*05e0*/  IMAD.MOV.U32 R17, RZ, RZ, R3 ;  /* 0x000000ffff117224 */ /* 0x000fe200078e0003 */
[----:B------:R-:W4:Y:S01]  /*05f0*/  LDG.E.EL.64 R44, [R6.64] ;  /* 0x00000004062c7981 */ /* 0x000f22000c2e1b00 */
[----:B-1----:R-:W-:Y:S02]  /*0600*/  IMAD.MOV.U32 R28, RZ, RZ, R8 ;  /* 0x000000ffff1c7224 */ /* 0x002fe400078e0008 */
[----:B------:R-:W-:Y:S02]  /*0610*/  IMAD.MOV.U32 R29, RZ, RZ, R5 ;  /* 0x000000ffff1d7224 */ /* 0x000fe400078e0005 */
[----:B------:R-:W5:Y:S04]  /*0620*/  LDG.E.EL.128 R16, [R16.64] ;  /* 0x0000000410107981 */ /* 0x000f68000c2e1d00 */
[----:B------:R0:W4:Y:S04]  /*0630*/  LDG.E.EL.64 R42, [R28.64] ;  /* 0x000000041c2a7981 */ /* 0x000128000c2e1b00 */
[----:B------:R-:W1:Y:S01]  /*0640*/  LDS.64 R50, [R69] ;  /* 0x0000000045327984 */ /* 0x000e620000000a00 */
[----:B0-----:R-:W-:-:S02]  /*0650*/  IMAD.MOV.U32 R28, RZ, RZ, R10 ;  /* 0x000000ffff1c7224 */ /* 0x001fc400078e000a */
[----:B------:R-:W-:-:S05]  /*0660*/  IMAD.MOV.U32 R29, RZ, RZ, R9 ;  /* 0x000000ffff1d7224 */ /* 0x000fca00078e0009 */
[----:B------:R0:W4:Y:S01]  /*0670*/  LDG.E.EL.64 R46, [R28.64] ;  /* 0x000000041c2e7981 */ /* 0x000122000c2e1b00 */
[----:B------:R-:W-:Y:S01]  /*0680*/  IMAD.IADD R77, R69, 0x1, R69 ;  /* 0x00000001454d7824 */ /* 0x000fe200078e0245 */
[----:B------:R-:W-:-:S04]  /*0690*/  ISETP.NE.U32.AND P0, PT, R2, -0x100, PT ;  /* 0xffffff000200780c */ /* 0x000fc80003f05070 */
[----:B------:R-:W-:Y:S02]  /*06a0*/  ISETP.NE.AND.EX P0, PT, R0, -0x1, PT, P0 ;  /* 0xffffffff0000780c */ /* 0x000fe40003f05300 */
[----:B--2---:R-:W-:-:S05]  /*06b0*/  I2FP.F32.S32 R52, R27 ;  /* 0x0000001b00347245 */ /* 0x004fca0000201400 */
[----:B------:R-:W-:Y:S02]  /*06c0*/  FMUL R27, R71, R52 ;  /* 0x00000034471b7220 */ /* 0x000fe40000400000 */
[----:B------:R-:W-:Y:S01]  /*06d0*/  LDS.64 R52, [R69+0x210] ;  /* 0x0002100045347984 */ /* 0x000fe20000000a00 */
[----:B---3--:R-:W-:Y:S02]  /*06e0*/  I2FP.F32.S32 R20, R20 ;  /* 0x0000001400147245 */ /* 0x008fe40000201400 */
[----:B------:R-:W-:Y:S02]  /*06f0*/  I2FP.F32.S32 R30, R21 ;  /* 0x00000015001e7245 */ /* 0x000fe40000201400 */
[----:B------:R-:W-:Y:S02]  /*0700*/  I2FP.F32.S32 R22, R22 ;  /* 0x0000001600167245 */ /* 0x000fe40000201400 */
[----:B------:R-:W-:Y:S02]  /*0710*/  I2FP.F32.S32 R32, R23 ;  /* 0x0000001700207245 */ /* 0x000fe40000201400 */
[----:B------:R-:W-:-:S02]  /*0720*/  I2FP.F32.S32 R24, R24 ;  /* 0x0000001800187245 */ /* 0x000fc40000201400 */
[----:B------:R-:W-:Y:S02]  /*0730*/  I2FP.F32.S32 R34, R25 ;  /* 0x0000001900227245 */ /* 0x000fe40000201400 */
[----:B------:R-:W-:Y:S01]  /*0740*/  I2FP.F32.S32 R26, R26 ;  /* 0x0000001a001a7245 */ /* 0x000fe20000201400 */
[C---:B------:R-:W-:Y:S01]  /*0750*/  FMUL R20, R71.reuse, R20 ;  /* 0x0000001447147220 */ /* 0x040fe20000400000 */
[C---:B------:R-:W-:Y:S01]  /*0760*/  FMUL R21, R71.reuse, R30 ;  /* 0x0000001e47157220 */ /* 0x040fe20000400000 */
[----:B------:R-:W-:Y:S01]  /*0770*/  BAR.SYNC.DEFER_BLOCKING 0x0 ;  /* 0x0000000000007b1d */ /* 0x000fe20000010000 */
[C---:B------:R-:W-:Y:S01]  /*0780*/  FMUL R22, R71.reuse, R22 ;  /* 0x0000001647167220 */ /* 0x040fe20000400000 */
[C---:B------:R-:W-:Y:S01]  /*0790*/  FMUL R23, R71.reuse, R32 ;  /* 0x0000002047177220 */ /* 0x040fe20000400000 */
[C---:B------:R-:W-:Y:S01]  /*07a0*/  FMUL R24, R71.reuse, R24 ;  /* 0x0000001847187220 */ /* 0x040fe20000400000 */
[C---:B------:R-:W-:Y:S01]  /*07b0*/  FMUL R25, R71.reuse, R34 ;  /* 0x0000002247197220 */ /* 0x040fe20000400000 */
[----:B------:R-:W-:-:S02]  /*07c0*/  FMUL R26, R71, R26 ;  /* 0x0000001a471a7220 */ /* 0x000fc40000400000 */
[----:B------:R2:W-:Y:S04]  /*07d0*/  STS.128 [R68.X4], R20 ;  /* 0x0000001444007388 */ /* 0x0005e80000004c00 */
[----:B------:R3:W-:Y:S04]  /*07e0*/  STS.128 [R66+0x10], R24 ;  /* 0x0000101842007388 */ /* 0x0007e80000000c00 */
[----:B------:R-:W-:Y:S01]  /*07f0*/  BAR.SYNC.DEFER_BLOCKING 0x0 ;  /* 0x0000000000007b1d */ /* 0x000fe20000010000 */
[----:B----4-:R-:W-:-:S05]  /*0800*/  PRMT R32, R43, 0x7632, R32 ;  /* 0x000076322b207816 */ /* 0x010fca0000000020 */
[----:B------:R-:W-:Y:S01]  /*0810*/  IMAD.U32 R76, R32, 0x10000, RZ ;  /* 0x00010000204c7824 */ /* 0x000fe200078e00ff */
[----:B0-----:R-:W0:Y:S04]  /*0820*/  LDS.128 R28, [R77] ;  /* 0x000000004d1c7984 */ /* 0x001e280000000c00 */
[----:B------:R-:W4:Y:S01]  /*0830*/  LDS.128 R32, [R77+0x410] ;  /* 0x000410004d207984 */ /* 0x000f220000000c00 */
[----:B------:R-:W-:Y:S01]  /*0840*/  IMAD.U32 R43, R43, 0x10000, RZ ;  /* 0x000100002b2b7824 */ /* 0x000fe200078e00ff */
[----:B-----5:R-:W-:Y:S01]  /*0850*/  FADD R76, R19, R76 ;  /* 0x0000004c134c7221 */ /* 0x020fe20000000000 */
[----:B------:R-:W-:Y:S02]  /*0860*/  PRMT R19, R42, 0x7632, R19 ;  /* 0x000076322a137816 */ /* 0x000fe40000000013 */
[----:B------:R-:W-:Y:S01]  /*0870*/  FADD R43, R18, R43 ;  /* 0x0000002b122b7221 */ /* 0x000fe20000000000 */
[----:B------:R-:W-:-:S02]  /*0880*/  PRMT R74, R45, 0x7632, R74 ;  /* 0x000076322d4a7816 */ /* 0x000fc4000000004a */
[----:B--2---:R-:W-:Y:S02]  /*0890*/  PRMT R20, R47, 0x7632, R20 ;  /* 0x000076322f147816 */ /* 0x004fe40000000014 */
[----:B-1----:R-:W-:Y:S01]  /*08a0*/  PRMT R18, R51, 0x7632, R18 ;  /* 0x0000763233127816 */ /* 0x002fe20000000012 */
[----:B------:R-:W-:Y:S02]  /*08b0*/  IMAD.U32 R75, R42, 0x10000, RZ ;  /* 0x000100002a4b7824 */ /* 0x000fe400078e00ff */
[----:B------:R-:W-:Y:S01]  /*08c0*/  IMAD.U32 R22, R19, 0x10000, RZ ;  /* 0x0001000013167824 */ /* 0x000fe200078e00ff */
[----:B---3--:R-:W-:Y:S01]  /*08d0*/  PRMT R26, R44, 0x7632, R26 ;  /* 0x000076322c1a7816 */ /* 0x008fe2000000001a */
[----:B------:R-:W-:Y:S02]  /*08e0*/  IMAD.U32 R21, R74, 0x10000, RZ ;  /* 0x000100004a157824 */ /* 0x000fe400078e00ff */
[----:B------:R-:W-:Y:S02]  /*08f0*/  IMAD.U32 R20, R20, 0x10000, RZ ;  /* 0x0001000014147824 */ /* 0x000fe400078e00ff */
[----:B------:R-:W-:Y:S01]  /*0900*/  IMAD.U32 R19, R18, 0x10000, RZ ;  /* 0x0001000012137824 */ /* 0x000fe200078e00ff */
[----:B------:R-:W-:Y:S01]  /*0910*/  PRMT R18, R46, 0x7632, R18 ;  /* 0x000076322e127816 */ /* 0x000fe20000000012 */
[----:B------:R-:W-:Y:S01]  /*0920*/  FADD R75, R16, R75 ;  /* 0x0000004b104b7221 */ /* 0x000fe20000000000 */
[----:B------:R-:W-:Y:S01]  /*0930*/  PRMT R16, R50, 0x7632, R16 ;  /* 0x0000763232107816 */ /* 0x000fe20000000010 */
[----:B------:R-:W-:Y:S01]  /*0940*/  IMAD.U32 R45, R45, 0x10000, RZ ;  /* 0x000100002d2d7824 */ /* 0x000fe200078e00ff */
[----:B------:R-:W-:Y:S01]  /*0950*/  FADD R22, R17, R22 ;  /* 0x0000001611167221 */ /* 0x000fe20000000000 */
[----:B------:R-:W-:-:S02]  /*0960*/  IMAD.U32 R24, R47, 0x10000, RZ ;  /* 0x000100002f187824 */ /* 0x000fc400078e00ff */
[----:B------:R-:W-:Y:S02]  /*0970*/  IMAD.U32 R26, R26, 0x10000, RZ ;  /* 0x000100001a1a7824 */ /* 0x000fe400078e00ff */
[----:B------:R-:W-:Y:S01]  /*0980*/  IMAD.U32 R25, R18, 0x10000, RZ ;  /* 0x0001000012197824 */ /* 0x000fe200078e00ff */
[----:B0-----:R-:W-:-:S03]  /*0990*/  FFMA R31, R21, R31, R20 ;  /* 0x0000001f151f7223 */ /* 0x001fc60000000014 */
[----:B------:R-:W-:Y:S01]  /*09a0*/  FFMA R29, R26, R29, R25 ;  /* 0x0000001d1a1d7223 */ /* 0x000fe20000000019 */
[----:B------:R-:W-:Y:S01]  /*09b0*/  FFMA R17, R76, R31, R19 ;  /* 0x0000001f4c117223 */ /* 0x000fe20000000013 */
[----:B------:R-:W-:Y:S01]  /*09c0*/  IMAD.U32 R19, R16, 0x10000, RZ ;  /* 0x0001000010137824 */ /* 0x000fe200078e00ff */
[C-C-:B------:R-:W-:Y:S01]  /*09d0*/  FFMA R16, R45.reuse, R30, R24.reuse ;  /* 0x0000001e2d107223 */ /* 0x140fe20000000018 */
[--C-:B----4-:R-:W-:Y:S01]  /*09e0*/  FFMA R33, R26, R33, R25.reuse ;  /* 0x000000211a217223 */ /* 0x110fe20000000019 */
[--C-:B------:R-:W-:Y:S01]  /*09f0*/  FFMA R34, R45, R34, R24.reuse ;  /* 0x000000222d227223 */ /* 0x100fe20000000018 */
[----:B------:R-:W-:Y:S01]  /*0a00*/  IMAD.U32 R23, R44, 0x10000, RZ ;  /* 0x000100002c177824 */ /* 0x000fe200078e00ff */
[----:B------:R-:W-:Y:S01]  /*0a10*/  PRMT R25, R53, 0x7632, R25 ;  /* 0x0000763235197816 */ /* 0x000fe20000000019 */
[----:B------:R-:W-:Y:S01]  /*0a20*/  IMAD.U32 R46, R46, 0x10000, RZ ;  /* 0x000100002e2e7824 */ /* 0x000fe200078e00ff */
[----:B------:R-:W-:Y:S01]  /*0a30*/  PRMT R24, R52, 0x7632, R24 ;  /* 0x0000763234187816 */ /* 0x000fe20000000018 */
[----:B------:R-:W-:Y:S01]  /*0a40*/  IMAD.U32 R18, R50, 0x10000, RZ ;  /* 0x0001000032127824 */ /* 0x000fe200078e00ff */
[----:B------:R-:W-:Y:S01]  /*0a50*/  FFMA R35, R21, R35, R20 ;  /* 0x0000002315237223 */ /* 0x000fe20000000014 */
[--C-:B------:R-:W-:Y:S01]  /*0a60*/  FFMA R28, R23, R28, R46.reuse ;  /* 0x0000001c171c7223 */ /* 0x100fe2000000002e */
[----:B------:R-:W-:Y:S01]  /*0a70*/  IMAD.U32 R42, R51, 0x10000, RZ ;  /* 0x00010000332a7824 */ /* 0x000fe200078e00ff */
[----:B------:R-:W-:Y:S01]  /*0a80*/  FFMA R32, R23, R32, R46 ;  /* 0x0000002017207223 */ /* 0x000fe2000000002e */
[----:B------:R-:W-:-:S02]  /*0a90*/  IMAD.U32 R25, R25, 0x10000, RZ ;  /* 0x0001000019197824 */ /* 0x000fc400078e00ff */
[----:B------:R-:W-:Y:S02]  /*0aa0*/  IMAD.U32 R20, R53, 0x10000, RZ ;  /* 0x0001000035147824 */ /* 0x000fe400078e00ff */
[----:B------:R-:W-:Y:S02]  /*0ab0*/  IMAD.U32 R21, R24, 0x10000, RZ ;  /* 0x0001000018157824 */ /* 0x000fe400078e00ff */
[----:B------:R-:W-:Y:S01]  /*0ac0*/  IMAD.U32 R52, R52, 0x10000, RZ ;  /* 0x0001000034347824 */ /* 0x000fe200078e00ff */
[----:B------:R-:W-:Y:S01]  /*0ad0*/  FFMA R19, R22, R29, R19 ;  /* 0x0000001d16137223 */ /* 0x000fe20000000013 */
[----:B------:R-:W-:Y:S01]  /*0ae0*/  FFMA R18, R75, R28, R18 ;  /* 0x0000001c4b127223 */ /* 0x000fe20000000012 */
[C---:B------:R-:W-:Y:S01]  /*0af0*/  FFMA R16, R43.reuse, R16, R42 ;  /* 0x000000102b107223 */ /* 0x040fe2000000002a */
[----:B------:R-:W-:Y:S01]  /*0b00*/  FFMA R76, R76, R35, R25 ;  /* 0x000000234c4c7223 */ /* 0x000fe20000000019 */
[----:B------:R-:W-:Y:S01]  /*0b10*/  FFMA R23, R43, R34, R20 ;  /* 0x000000222b177223 */ /* 0x000fe20000000014 */
[----:B------:R-:W-:Y:S01]  /*0b20*/  FFMA R22, R22, R33, R21 ;  /* 0x0000002116167223 */ /* 0x000fe20000000015 */
[----:B------:R-:W-:Y:S01]  /*0b30*/  FFMA R75, R75, R32, R52 ;  /* 0x000000204b4b7223 */ /* 0x000fe20000000034 */
[----:B------:R-:W-:Y:S01]  /*0b40*/  IMAD.MOV.U32 R26, RZ, RZ, 0x3f800000 ;  /* 0x3f800000ff1a7424 */ /* 0x000fe200078e00ff */
[----:B------:R-:W-:Y:S01]  /*0b50*/  CS2R R28, SRZ ;  /* 0x00000000001c7805 */ /* 0x000fe2000001ff00 */
[----:B------:R-:W-:Y:S01]  /*0b60*/  IMAD.MOV.U32 R27, RZ, RZ, RZ ;  /* 0x000000ffff1b7224 */ /* 0x000fe200078e00ff */
[----:B------:R-:W-:Y:S01]  /*0b70*/  CS2R R30, SRZ ;  /* 0x00000000001e7805 */ /* 0x000fe2000001ff00 */
[----:B------:R-:W-:Y:S01]  /*0b80*/  CS2R R32, SRZ ;  /* 0x0000000000207805 */ /* 0x000fe2000001ff00 */
[----:B------:R-:W-:-:S02]  /*0b90*/  IMAD.MOV.U32 R34, RZ, RZ, RZ ;  /* 0x000000ffff227224 */ /* 0x000fc400078e00ff */
[----:B------:R-:W-:Y:S02]  /*0ba0*/  IMAD.MOV.U32 R35, RZ, RZ, 0x3f800000 ;  /* 0x3f800000ff237424 */ /* 0x000fe400078e00ff */
[----:B------:R-:W-:Y:S02]  /*0bb0*/  IMAD.MOV.U32 R42, RZ, RZ, 0x3f800000 ;  /* 0x3f800000ff2a7424 */ /* 0x000fe400078e00ff */
[----:B------:R-:W-:Y:S02]  /*0bc0*/  IMAD.MOV.U32 R43, RZ, RZ, 0x3f800000 ;  /* 0x3f800000ff2b7424 */ /* 0x000fe400078e00ff */
[----:B------:R-:W-:Y:S02]  /*0bd0*/  IMAD.MOV.U32 R44, RZ, RZ, 0x3f800000 ;  /* 0x3f800000ff2c7424 */ /* 0x000fe400078e00ff */
[----:B------:R-:W-:Y:S02]  /*0be0*/  IMAD.MOV.U32 R45, RZ, RZ, 0x3f800000 ;  /* 0x3f800000ff2d7424 */ /* 0x000fe400078e00ff */
[----:B------:R-:W-:-:S02]  /*0bf0*/  IMAD.MOV.U32 R46, RZ, RZ, 0x3f800000 ;  /* 0x3f800000ff2e7424 */ /* 0x000fc400078e00ff */
[----:B------:R-:W-:Y:S02]  /*0c00*/  IMAD.MOV.U32 R47, RZ, RZ, 0x3f800000 ;  /* 0x3f800000ff2f7424 */ /* 0x000fe400078e00ff */
[----:B------:R-:W-:Y:S02]  /*0c10*/  IMAD.MOV.U32 R50, RZ, RZ, R18 ;  /* 0x000000ffff327224 */ /* 0x000fe400078e0012 */
[----:B------:R-:W-:Y:S02]  /*0c20*/  IMAD.MOV.U32 R20, RZ, RZ, R19 ;  /* 0x000000ffff147224 */ /* 0x000fe400078e0013 */
[----:B------:R-:W-:Y:S02]  /*0c30*/  IMAD.MOV.U32 R25, RZ, RZ, R16 ;  /* 0x000000ffff197224 */ /* 0x000fe400078e0010 */
[----:B------:R-:W-:Y:S02]  /*0c40*/  IMAD.MOV.U32 R24, RZ, RZ, R17 ;  /* 0x000000ffff187224 */ /* 0x000fe400078e0011 */
[----:B------:R-:W-:-:S02]  /*0c50*/  IMAD.MOV.U32 R74, RZ, RZ, R75 ;  /* 0x000000ffff4a7224 */ /* 0x000fc400078e004b */
[----:B------:R-:W-:Y:S02]  /*0c60*/  IMAD.MOV.U32 R51, RZ, RZ, R22 ;  /* 0x000000ffff337224 */ /* 0x000fe400078e0016 */
[----:B------:R-:W-:Y:S02]  /*0c70*/  IMAD.MOV.U32 R52, RZ, RZ, R23 ;  /* 0x000000ffff347224 */ /* 0x000fe400078e0017 */
[----:B------:R-:W-:Y:S01]  /*0c80*/  IMAD.MOV.U32 R53, RZ, RZ, R76 ;  /* 0x000000ffff357224 */ /* 0x000fe200078e004c */
[----:B------:R-:W-:Y:S05]  /*0c90*/  @!P0 BRA `(.L_x_0) ;  /* 0x0000070000008947 */ /* 0x000fea0003800000 */
[----:B------:R-:W-:Y:S01]  /*0ca0*/  FADD R26, R65, 1 ;  /* 0x3f800000411a7421 */ /* 0x000fe20000000000 */
[----:B------:R-:W-:Y:S01]  /*0cb0*/  FADD R28, R18, -R49 ;  /* 0x80000031121c7221 */ /* 0x000fe20000000000 */
[----:B------:R-:W-:Y:S01]  /*0cc0*/  FADD R35, R64, 1 ;  /* 0x3f80000040237421 */ /* 0x000fe20000000000 */
[----:B------:R-:W-:Y:S01]  /*0cd0*/  FADD R42, R63, 1 ;  /* 0x3f8000003f2a7421 */ /* 0x000fe20000000000 */
[----:B------:R-:W-:Y:S01]  /*0ce0*/  FMUL R21, R26, 0.25 ;  /* 0x3e8000001a157820 */ /* 0x000fe20000400000 */
[----:B------:R-:W-:Y:S01]  /*0cf0*/  FMUL R25, R28, 0.25 ;  /* 0x3e8000001c197820 */ /* 0x000fe20000400000 */
[C---:B------:R-:W-:Y:S01]  /*0d00*/  FSETP.GEU.AND P4, PT, |R26|.reuse, 1.175494350822287508e-38, PT ;  /* 0x008000001a00780b */ /* 0x040fe20003f8e200 */
[C---:B------:R-:W-:Y:S01]  /*0d10*/  FMUL R20, R35.reuse, 0.25 ;  /* 0x3e80000023147820 */ /* 0x040fe20000400000 */
[----:B------:R-:W-:Y:S01]  /*0d20*/  FSETP.GT.AND P0, PT, |R26|, 8.50705917302346158658e+37, PT ;  /* 0x7e8000001a00780b */ /* 0x000fe20003f04200 */
[----:B------:R-:W-:Y:S01]  /*0d30*/  FMUL R29, R42, 0.25 ;  /* 0x3e8000002a1d7820 */ /* 0x000fe20000400000 */
[----:B------:R-:W-:Y:S01]  /*0d40*/  FSETP.GEU.AND P6, PT, |R35|, 1.175494350822287508e-38, PT ;  /* 0x008000002300780b */ /* 0x000fe20003fce200 */
[----:B------:R-:W-:Y:S01]  /*0d50*/  FADD R27, R19, -R54 ;  /* 0x80000036131b7221 */ /* 0x000fe20000000000 */
[----:B------:R-:W-:Y:S01]  /*0d60*/  FSEL R21, R21, R26, P0 ;  /* 0x0000001a15157208 */ /* 0x000fe20000000000 */
[----:B------:R-:W-:Y:S01]  /*0d70*/  FADD R43, R62, 1 ;  /* 0x3f8000003e2b7421 */ /* 0x000fe20000000000 */
[----:B------:R-:W-:Y:S01]  /*0d80*/  FSEL R25, R25, R28, P0 ;  /* 0x0000001c19197208 */ /* 0x000fe20000000000 */
[----:B------:R-:W-:Y:S01]  /*0d90*/  FMUL R24, R27, 0.25 ;  /* 0x3e8000001b187820 */ /* 0x000fe20000400000 */
[----:B------:R-:W-:Y:S01]  /*0da0*/  FSETP.GEU.AND P0, PT, |R42|, 1.175494350822287508e-38, PT ;  /* 0x008000002a00780b */ /* 0x000fe20003f0e200 */
[----:B------:R-:W-:Y:S01]  /*0db0*/  FADD R30, R16, -R55 ;  /* 0x80000037101e7221 */ /* 0x000fe20000000000 */
[----:B------:R-:W-:Y:S01]  /*0dc0*/  FSETP.GT.AND P5, PT, |R35|, 8.50705917302346158658e+37, PT ;  /* 0x7e8000002300780b */ /* 0x000fe20003fa4200 */
[----:B------:R-:W-:Y:S01]  /*0dd0*/  @!P4 FMUL R21, R21, 16777216 ;  /* 0x4b8000001515c820 */ /* 0x000fe20000400000 */
[----:B------:R-:W-:Y:S01]  /*0de0*/  FSETP.GT.AND P1, PT, |R42|, 8.50705917302346158658e+37, PT ;  /* 0x7e8000002a00780b */ /* 0x000fe20003f24200 */
[----:B------:R-:W-:Y:S01]  /*0df0*/  @!P4 FMUL R25, R25, 16777216 ;  /* 0x4b8000001919c820 */ /* 0x000fe20000400000 */
[----:B------:R-:W-:Y:S01]  /*0e00*/  FSEL R20, R20, R35, P5 ;  /* 0x0000002314147208 */ /* 0x000fe20002800000 */
[----:B------:R0:W1:Y:S01]  /*0e10*/  MUFU.RCP R50, R21 ;  /* 0x0000001500327308 */ /* 0x0000620000001000 */
[----:B------:R-:W-:Y:S01]  /*0e20*/  FSEL R32, R29, R42, P1 ;  /* 0x0000002a1d207208 */ /* 0x000fe20000800000 */
[C---:B------:R-:W-:Y:S01]  /*0e30*/  FMUL R34, R43.reuse, 0.25 ;  /* 0x3e8000002b227820 */ /* 0x040fe20000400000 */
[C---:B------:R-:W-:Y:S01]  /*0e40*/  FSETP.GEU.AND P4, PT, |R43|.reuse, 1.175494350822287508e-38, PT ;  /* 0x008000002b00780b */ /* 0x040fe20003f8e200 */
[----:B------:R-:W-:Y:S01]  /*0e50*/  @!P6 FMUL R20, R20, 16777216 ;  /* 0x4b8000001414e820 */ /* 0x000fe20000400000 */
[----:B------:R-:W-:Y:S01]  /*0e60*/  FSEL R24, R24, R27, P5 ;  /* 0x0000001b18187208 */ /* 0x000fe20002800000 */
[----:B------:R-:W-:Y:S01]  /*0e70*/  @!P0 FMUL R32, R32, 16777216 ;  /* 0x4b80000020208820 */ /* 0x000fe20000400000 */
[----:B------:R-:W-:Y:S01]  /*0e80*/  FSETP.GT.AND P5, PT, |R43|, 8.50705917302346158658e+37, PT ;  /* 0x7e8000002b00780b */ /* 0x000fe20003fa4200 */
[----:B------:R-:W2:Y:S01]  /*0e90*/  MUFU.RCP R31, R20 ;  /* 0x00000014001f7308 */ /* 0x000ea20000001000 */
[----:B0-----:R-:W-:Y:S01]  /*0ea0*/  FMUL R21, R30, 0.25 ;  /* 0x3e8000001e157820 */ /* 0x001fe20000400000 */
[----:B------:R-:W-:Y:S01]  /*0eb0*/  FADD R44, R11, 1 ;  /* 0x3f8000000b2c7421 */ /* 0x000fe20000000000 */
[----:B------:R-:W-:Y:S01]  /*0ec0*/  FSEL R34, R34, R43, P5 ;  /* 0x0000002b22227208 */ /* 0x000fe20002800000 */
[----:B------:R-:W-:Y:S01]  /*0ed0*/  @!P6 FMUL R24, R24, 16777216 ;  /* 0x4b8000001818e820 */ /* 0x000fe20000400000 */
[----:B------:R-:W-:Y:S01]  /*0ee0*/  FADD R29, R17, -R56 ;  /* 0x80000038111d7221 */ /* 0x000fe20000000000 */
[----:B------:R-:W-:Y:S01]  /*0ef0*/  FSEL R21, R21, R30, P1 ;  /* 0x0000001e15157208 */ /* 0x000fe20000800000 */
[----:B------:R-:W-:Y:S01]  /*0f00*/  FADD R45, R12, 1 ;  /* 0x3f8000000c2d7421 */ /* 0x000fe20000000000 */
[----:B------:R-:W0:Y:S01]  /*0f10*/  MUFU.RCP R32, R32 ;  /* 0x0000002000207308 */ /* 0x000e220000001000 */
[----:B-1----:R-:W-:Y:S01]  /*0f20*/  FFMA R50, R50, R25, R49 ;  /* 0x0000001932327223 */ /* 0x002fe20000000031 */
[----:B------:R-:W-:Y:S01]  /*0f30*/  @!P4 FMUL R34, R34, 16777216 ;  /* 0x4b8000002222c820 */ /* 0x000fe20000400000 */
[C---:B------:R-:W-:Y:S01]  /*0f40*/  FMUL R25, R44.reuse, 0.25 ;  /* 0x3e8000002c197820 */ /* 0x040fe20000400000 */
[----:B------:R-:W-:Y:S01]  /*0f50*/  FSETP.GT.AND P1, PT, |R44|, 8.50705917302346158658e+37, PT ;  /* 0x7e8000002c00780b */ /* 0x000fe20003f24200 */
[----:B------:R-:W-:Y:S01]  /*0f60*/  @!P0 FMUL R21, R21, 16777216 ;  /* 0x4b80000015158820 */ /* 0x000fe20000400000 */
[----:B------:R-:W-:Y:S01]  /*0f70*/  FSETP.GEU.AND P0, PT, |R45|, 1.175494350822287508e-38, PT ;  /* 0x008000002d00780b */ /* 0x000fe20003f0e200 */
[----:B------:R-:W-:Y:S01]  /*0f80*/  FADD R46, R13, 1 ;  /* 0x3f8000000d2e7421 */ /* 0x000fe20000000000 */
[----:B--2---:R-:W-:Y:S01]  /*0f90*/  FFMA R20, R31, R24, R54 ;  /* 0x000000181f147223 */ /* 0x004fe20000000036 */
[----:B------:R-:W-:Y:S01]  /*0fa0*/  FMUL R24, R29, 0.25 ;  /* 0x3e8000001d187820 */ /* 0x000fe20000400000 */
[----:B------:R1:W2:Y:S01]  /*0fb0*/  MUFU.RCP R31, R34 ;  /* 0x00000022001f7308 */ /* 0x0002a20000001000 */
[----:B------:R-:W-:Y:S01]  /*0fc0*/  FSEL R33, R25, R44, P1 ;  /* 0x0000002c19217208 */ /* 0x000fe20000800000 */
[----:B------:R-:W-:Y:S01]  /*0fd0*/  FMUL R47, R46, 0.25 ;  /* 0x3e8000002e2f7820 */ /* 0x000fe20000400000 */
[----:B------:R-:W-:-:S02]  /*0fe0*/  FSETP.GEU.AND P6, PT, |R44|, 1.175494350822287508e-38, PT ;  /* 0x008000002c00780b */ /* 0x000fc40003fce200 */
[----:B------:R-:W-:Y:S01]  /*0ff0*/  FSEL R24, R24, R29, P5 ;  /* 0x0000001d18187208 */ /* 0x000fe20002800000 */
[----:B0-----:R-:W-:Y:S01]  /*1000*/  FFMA R25, R32, R21, R55 ;  /* 0x0000001520197223 */ /* 0x001fe20000000037 */
[C---:B------:R-:W-:Y:S01]  /*1010*/  FMUL R32, R45.reuse, 0.25 ;  /* 0x3e8000002d207820 */ /* 0x040fe20000400000 */
[----:B------:R-:W-:Y:S02]  /*1020*/  FSETP.GT.AND P5, PT, |R45|, 8.50705917302346158658e+37, PT ;  /* 0x7e8000002d00780b */ /* 0x000fe40003fa4200 */
[----:B------:R-:W-:Y:S01]  /*1030*/  @!P4 FMUL R24, R24, 16777216 ;  /* 0x4b8000001818c820 */ /* 0x000fe20000400000 */
[----:B------:R-:W-:Y:S02]  /*1040*/  FSETP.GT.AND P4, PT, |R46|, 8.50705917302346158658e+37, PT ;  /* 0x7e8000002e00780b */ /* 0x000fe40003f84200 */
[----:B-1----:R-:W-:Y:S01]  /*1050*/  FSEL R34, R32, R45, P5 ;  /* 0x0000002d20227208 */ /* 0x002fe20002800000 */
[----:B------:R-:W-:Y:S01]  /*1060*/  FADD R32, R75, -R57 ;  /* 0x800000394b207221 */ /* 0x000fe20000000000 */
[----:B--2---:R-:W-:Y:S01]  /*1070*/  FFMA R24, R31, R24, R56 ;  /* 0x000000181f187223 */ /* 0x004fe20000000038 */
[----:B------:R-:W-:-:S02]  /*1080*/  FADD R31, R22, -R58 ;  /* 0x8000003a161f7221 */ /* 0x000fc40000000000 */
[----:B------:R-:W-:Y:S01]  /*1090*/  FMUL R21, R32, 0.25 ;  /* 0x3e80000020157820 */ /* 0x000fe20000400000 */
[----:B------:R-:W-:Y:S01]  /*10a0*/  @!P0 FMUL R34, R34, 16777216 ;  /* 0x4b80000022228820 */ /* 0x000fe20000400000 */
[----:B------:R-:W-:Y:S01]  /*10b0*/  @!P6 FMUL R33, R33, 16777216 ;  /* 0x4b8000002121e820 */ /* 0x000fe20000400000 */
[----:B------:R-:W-:Y:S02]  /*10c0*/  FMUL R52, R31, 0.25 ;  /* 0x3e8000001f347820 */ /* 0x000fe40000400000 */
[----:B------:R-:W-:Y:S01]  /*10d0*/  FSEL R21, R21, R32, P1 ;  /* 0x0000002015157208 */ /* 0x000fe20000800000 */
[----:B------:R0:W1:Y:S01]  /*10e0*/  MUFU.RCP R51, R34 ;  /* 0x0000002200337308 */ /* 0x0000620000001000 */
[----:B------:R-:W-:Y:S02]  /*10f0*/  FSETP.GEU.AND P1, PT, |R46|, 1.175494350822287508e-38, PT ;  /* 0x008000002e00780b */ /* 0x000fe40003f2e200 */
[----:B------:R-:W-:Y:S01]  /*1100*/  FSEL R52, R52, R31, P5 ;  /* 0x0000001f34347208 */ /* 0x000fe20002800000 */
[----:B------:R-:W-:-:S04]  /*1110*/  @!P6 FMUL R21, R21, 16777216 ;  /* 0x4b8000001515e820 */ /* 0x000fc80000400000 */
[----:B------:R2:W3:Y:S01]  /*1120*/  MUFU.RCP R74, R33 ;  /* 0x00000021004a7308 */ /* 0x0004e20000001000 */
[----:B------:R-:W-:Y:S01]  /*1130*/  @!P0 FMUL R52, R52, 16777216 ;  /* 0x4b80000034348820 */ /* 0x000fe20000400000 */
[----:B0-----:R-:W-:-:S03]  /*1140*/  FADD R34, R23, -R59 ;  /* 0x8000003b17227221 */ /* 0x001fc60000000000 */
[----:B-1----:R-:W-:Y:S01]  /*1150*/  FFMA R51, R51, R52, R58 ;  /* 0x0000003433337223 */ /* 0x002fe2000000003a */
[----:B--2---:R-:W-:Y:S01]  /*1160*/  FSEL R33, R47, R46, P4 ;  /* 0x0000002e2f217208 */ /* 0x004fe20002000000 */
[----:B------:R-:W-:-:S04]  /*1170*/  FADD R47, R14, 1 ;  /* 0x3f8000000e2f7421 */ /* 0x000fc80000000000 */
[----:B------:R-:W-:Y:S01]  /*1180*/  @!P1 FMUL R33, R33, 16777216 ;  /* 0x4b80000021219820 */ /* 0x000fe20000400000 */
[----:B------:R-:W-:Y:S01]  /*1190*/  FSETP.GT.AND P0, PT, |R47|, 8.50705917302346158658e+37, PT ;  /* 0x7e8000002f00780b */ /* 0x000fe20003f04200 */
[----:B---3--:R-:W-:Y:S01]  /*11a0*/  FFMA R74, R74, R21, R57 ;  /* 0x000000154a4a7223 */ /* 0x008fe20000000039 */
[----:B------:R-:W-:Y:S01]  /*11b0*/  FMUL R21, R34, 0.25 ;  /* 0x3e80000022157820 */ /* 0x000fe20000400000 */
[----:B------:R0:W1:Y:S04]  /*11c0*/  MUFU.RCP R52, R33 ;  /* 0x0000002100347308 */ /* 0x0000680000001000 */
[----:B------:R-:W-:-:S05]  /*11d0*/  FSEL R21, R21, R34, P4 ;  /* 0x0000002215157208 */ /* 0x000fca0002000000 */
[----:B------:R-:W-:Y:S01]  /*11e0*/  @!P1 FMUL R21, R21, 16777216 ;  /* 0x4b80000015159820 */ /* 0x000fe20000400000 */
[----:B------:R-:W-:Y:S01]  /*11f0*/  FSETP.GEU.AND P1, PT, |R47|, 1.175494350822287508e-38, PT ;  /* 0x008000002f00780b */ /* 0x000fe20003f2e200 */
[----:B0-----:R-:W-:-:S04]  /*1200*/  FADD R33, R76, -R60 ;  /* 0x8000003c4c217221 */ /* 0x001fc80000000000 */
[----:B------:R-:W-:Y:S01]  /*1210*/  FMUL R53, R33, 0.25 ;  /* 0x3e80000021357820 */ /* 0x000fe20000400000 */
[----:B-1----:R-:W-:Y:S01]  /*1220*/  FFMA R52, R52, R21, R59 ;  /* 0x0000001534347223 */ /* 0x002fe2000000003b */
[----:B------:R-:W-:-:S03]  /*1230*/  FMUL R21, R47, 0.25 ;  /* 0x3e8000002f157820 */ /* 0x000fc60000400000 */
[----:B------:R-:W-:Y:S02]  /*1240*/  FSEL R53, R53, R33, P0 ;  /* 0x0000002135357208 */ /* 0x000fe40000000000 */
[----:B------:R-:W-:-:S03]  /*1250*/  FSEL R21, R21, R47, P0 ;  /* 0x0000002f15157208 */ /* 0x000fc60000000000 */
[----:B------:R-:W-:Y:S02]  /*1260*/  @!P1 FMUL R53, R53, 16777216 ;  /* 0x4b80000035359820 */ /* 0x000fe40000400000 */
[----:B------:R-:W-:-:S06]  /*1270*/  @!P1 FMUL R21, R21, 16777216 ;  /* 0x4b80000015159820 */ /* 0x000fcc0000400000 */
[----:B------:R-:W0:Y:S02]  /*1280*/  MUFU.RCP R21, R21 ;  /* 0x0000001500157308 */ /* 0x000e240000001000 */
[----:B0-----:R-:W-:Y:S01]  /*1290*/  FFMA R53, R21, R53, R60 ;  /* 0x0000003515357223 */ /* 0x001fe2000000003c */
[----:B------:R-:W-:-:S03]  /*12a0*/  FADD R21, R75, -R74 ;  /* 0x8000004a4b157221 */ /* 0x000fc60000000000 */
[----:B------:R-:W-:Y:S01]  /*12b0*/  FADD R77, R76, -R53 ;  /* 0x800000354c4d7221 */ /* 0x000fe20000000000 */
[----:B------:R-:W-:Y:S01]  /*12c0*/  FFMA R32, R32, R21, R39 ;  /* 0x0000001520207223 */ /* 0x000fe20000000027 */
[----:B------:R-:W-:Y:S02]  /*12d0*/  FADD R21, R17, -R24 ;  /* 0x8000001811157221 */ /* 0x000fe40000000000 */
[----:B------:R-:W-:Y:S01]  /*12e0*/  FFMA R33, R33, R77, R48 ;  /* 0x0000004d21217223 */ /* 0x000fe20000000030 */
[----:B------:R-:W-:Y:S01]  /*12f0*/  FADD R77, R23, -R52 ;  /* 0x80000034174d7221 */ /* 0x000fe20000000000 */
[----:B------:R-:W-:Y:S01]  /*1300*/  FFMA R29, R29, R21, R38 ;  /* 0x000000151d1d7223 */ /* 0x000fe20000000026 */
[----:B------:R-:W-:Y:S02]  /*1310*/  FADD R21, R16, -R25 ;  /* 0x8000001910157221 */ /* 0x000fe40000000000 */
[----:B------:R-:W-:Y:S01]  /*1320*/  FFMA R34, R34, R77, R41 ;  /* 0x0000004d22227223 */ /* 0x000fe20000000029 */
[----:B------:R-:W-:Y:S01]  /*1330*/  FADD R77, R22, -R51 ;  /* 0x80000033164d7221 */ /* 0x000fe20000000000 */
[----:B------:R-:W-:Y:S01]  /*1340*/  FFMA R30, R30, R21, R37 ;  /* 0x000000151e1e7223 */ /* 0x000fe20000000025 */
[----:B------:R-:W-:-:S02]  /*1350*/  FADD R21, R19, -R20 ;  /* 0x8000001413157221 */ /* 0x000fc40000000000 */
[----:B------:R-:W-:Y:S02]  /*1360*/  FFMA R31, R31, R77, R40 ;  /* 0x0000004d1f1f7223 */ /* 0x000fe40000000028 */
[----:B------:R-:W-:Y:S01]  /*1370*/  FFMA R27, R27, R21, R36 ;  /* 0x000000151b1b7223 */ /* 0x000fe20000000024 */
[----:B------:R-:W-:-:S04]  /*1380*/  FADD R21, R18, -R50 ;  /* 0x8000003212157221 */ /* 0x000fc80000000000 */
[----:B------:R-:W-:Y:S01]  /*1390*/  FFMA R28, R28, R21, R15 ;  /* 0x000000151c1c7223 */ /* 0x000fe2000000000f */
.L_x_0:
[----:B------:R-:W-:Y:S01]  /*13a0*/  BAR.SYNC.DEFER_BLOCKING 0x0 ;  /* 0x0000000000007b1d */ /* 0x000fe20000010000 */
[----:B------:R-:W-:Y:S02]  /*13b0*/  FSEL R54, R20, R54, !P3 ;  /* 0x0000003614367208 */ /* 0x000fe40005800000 */
[----:B------:R-:W-:Y:S02]  /*13c0*/  F2FP.BF16.PACK_AB R20, R19, R18 ;  /* 0x000000121314723e */ /* 0x000fe400000010ff */
[----:B------:R-:W-:Y:S02]  /*13d0*/  F2FP.BF16.PACK_AB R21, R17, R16 ;  /* 0x000000101115723e */ /* 0x000fe400000010ff */
[----:B------:R-:W-:Y:S02]  /*13e0*/  F2FP.BF16.PACK_AB R22, R22, R75 ;  /* 0x0000004b1616723e */ /* 0x000fe400000010ff */
[----:B------:R-:W-:Y:S02]  /*13f0*/  F2FP.BF16.PACK_AB R23, R76, R23 ;  /* 0x000000174c17723e */ /* 0x000fe400000010ff */
[----:B------:R-:W-:-:S02]  /*1400*/  FSEL R56, R24, R56, !P3 ;  /* 0x0000003818387208 */ /* 0x000fc40005800000 */
[----:B------:R-:W-:Y:S02]  /*1410*/  FSEL R57, R74, R57, !P3 ;  /* 0x000000394a397208 */ /* 0x000fe40005800000 */
[----:B------:R-:W-:Y:S02]  /*1420*/  SHF.R.S32.HI R74, RZ, 0x1f, R61 ;  /* 0x0000001fff4a7819 */ /* 0x000fe4000001143d */
[----:B------:R-:W-:Y:S02]  /*1430*/  LEA R24, P0, R61, c[0x0][0x1a0], 0x1 ;  /* 0x000068003d187a11 */ /* 0x000fe400078008ff */
[----:B------:R-:W-:Y:S02]  /*1440*/  FSEL R55, R25, R55, !P3 ;  /* 0x0000003719377208 */ /* 0x000fe40005800000 */
[----:B------:R-:W-:Y:S02]  /*1450*/  LEA.HI.X R25, R61, c[0x0][0x1a4], R74, 0x1, P0 ;  /* 0x000069003d197a11 */ /* 0x000fe400000f0c4a */
[----:B------:R-:W-:Y:S01]  /*1460*/  IADD3 R2, P0, R2, 0x100, RZ ;  /* 0x0000010002027810 */ /* 0x000fe20007f1e0ff */
[----:B------:R-:W-:Y:S01]  /*1470*/  STS.64 [R69], R20 ;  /* 0x0000001445007388 */ /* 0x000fe20000000a00 */
[----:B------:R-:W-:-:S02]  /*1480*/  IADD3 R8, P1, R8, 0x200, RZ ;  /* 0x0000020008087810 */ /* 0x000fc40007f3e0ff */
[----:B------:R-:W-:Y:S01]  /*1490*/  IADD3 R4, P4, R4, 0x400, RZ ;  /* 0x0000040004047810 */ /* 0x000fe20007f9e0ff */
[----:B------:R-:W-:Y:S01]  /*14a0*/  STS.64 [R69+0x210], R22 ;  /* 0x0002101645007388 */ /* 0x000fe20000000a00 */
[----:B------:R-:W-:Y:S01]  /*14b0*/  IMAD.X R0, RZ, RZ, R0, P0 ;  /* 0x000000ffff007224 */ /* 0x000fe200000e0600 */
[----:B------:R-:W-:Y:S01]  /*14c0*/  ISETP.GE.U32.AND P0, PT, R2, 0xb00, PT ;  /* 0x00000b000200780c */ /* 0x000fe20003f06070 */
[----:B------:R-:W-:Y:S01]  /*14d0*/  IMAD.X R5, RZ, RZ, R5, P1 ;  /* 0x000000ffff057224 */ /* 0x000fe200008e0605 */
[----:B------:R-:W-:Y:S01]  /*14e0*/  BAR.SYNC.DEFER_BLOCKING 0x0 ;  /* 0x0000000000007b1d */ /* 0x000fe20000010000 */
[----:B------:R-:W-:Y:S01]  /*14f0*/  IADD3 R10, P5, R10, 0x200, RZ ;  /* 0x000002000a0a7810 */ /* 0x000fe20007fbe0ff */
[----:B------:R-:W-:Y:S01]  /*1500*/  IMAD.X R3, RZ, RZ, R3, P4 ;  /* 0x000000ffff037224 */ /* 0x000fe200020e0603 */
[----:B------:R-:W-:Y:S02]  /*1510*/  ISETP.GE.U32.AND.EX P0, PT, R0, RZ, PT, P0 ;  /* 0x000000ff0000720c */ /* 0x000fe40003f06100 */
[----:B------:R-:W-:Y:S01]  /*1520*/  IADD3 R6, P6, R6, 0x200, RZ ;  /* 0x0000020006067810 */ /* 0x000fe20007fde0ff */
[----:B------:R-:W-:Y:S01]  /*1530*/  IMAD.X R9, RZ, RZ, R9, P5 ;  /* 0x000000ffff097224 */ /* 0x000fe200028e0609 */
[----:B------:R-:W-:-:S02]  /*1540*/  FSEL R58, R51, R58, !P3 ;  /* 0x0000003a333a7208 */ /* 0x000fc40005800000 */
[----:B------:R-:W-:Y:S01]  /*1550*/  FSEL R59, R52, R59, !P3 ;  /* 0x0000003b343b7208 */ /* 0x000fe20005800000 */
[----:B------:R-:W-:Y:S01]  /*1560*/  IMAD.X R7, RZ, RZ, R7, P6 ;  /* 0x000000ffff077224 */ /* 0x000fe200030e0607 */
[----:B------:R-:W-:Y:S02]  /*1570*/  FSEL R60, R53, R60, !P3 ;  /* 0x0000003c353c7208 */ /* 0x000fe40005800000 */
[----:B------:R-:W-:Y:S02]  /*1580*/  FSEL R15, R28, R15, !P3 ;  /* 0x0000000f1c0f7208 */ /* 0x000fe40005800000 */
[----:B------:R-:W-:Y:S02]  /*1590*/  FSEL R36, R27, R36, !P3 ;  /* 0x000000241b247208 */ /* 0x000fe40005800000 */
[----:B------:R-:W-:Y:S02]  /*15a0*/  FSEL R37, R30, R37, !P3 ;  /* 0x000000251e257208 */ /* 0x000fe40005800000 */
[----:B------:R-:W-:-:S02]  /*15b0*/  FSEL R38, R29, R38, !P3 ;  /* 0x000000261d267208 */ /* 0x000fc40005800000 */
[----:B------:R-:W-:Y:S02]  /*15c0*/  FSEL R39, R32, R39, !P3 ;  /* 0x0000002720277208 */ /* 0x000fe40005800000 */
[----:B------:R-:W-:Y:S01]  /*15d0*/  FSEL R40, R31, R40, !P3 ;  /* 0x000000281f287208 */ /* 0x000fe20005800000 */
[----:B------:R-:W0:Y:S01]  /*15e0*/  LDS.128 R16, [R70] ;  /* 0x0000000046107984 */ /* 0x000e220000000c00 */
[----:B------:R-:W-:Y:S02]  /*15f0*/  FSEL R41, R34, R41, !P3 ;  /* 0x0000002922297208 */ /* 0x000fe40005800000 */
[----:B------:R-:W-:Y:S02]  /*1600*/  FSEL R48, R33, R48, !P3 ;  /* 0x0000003021307208 */ /* 0x000fe40005800000 */
[----:B------:R-:W-:Y:S02]  /*1610*/  FSEL R65, R26, R65, !P3 ;  /* 0x000000411a417208 */ /* 0x000fe40005800000 */
[----:B------:R-:W-:-:S02]  /*1620*/  FSEL R64, R35, R64, !P3 ;  /* 0x0000004023407208 */ /* 0x000fc40005800000 */
[----:B------:R-:W-:Y:S02]  /*1630*/  FSEL R63, R42, R63, !P3 ;  /* 0x0000003f2a3f7208 */ /* 0x000fe40005800000 */
[----:B------:R-:W-:Y:S02]  /*1640*/  FSEL R62, R43, R62, !P3 ;  /* 0x0000003e2b3e7208 */ /* 0x000fe40005800000 */
[----:B------:R-:W-:Y:S02]  /*1650*/  FSEL R11, R44, R11, !P3 ;  /* 0x0000000b2c0b7208 */ /* 0x000fe40005800000 */
[----:B------:R-:W-:Y:S02]  /*1660*/  FSEL R12, R45, R12, !P3 ;  /* 0x0000000c2d0c7208 */ /* 0x000fe40005800000 */
[----:B------:R-:W-:Y:S02]  /*1670*/  FSEL R13, R46, R13, !P3 ;  /* 0x0000000d2e0d7208 */ /* 0x000fe40005800000 */
[----:B------:R-:W-:-:S02]  /*1680*/  FSEL R14, R47, R14, !P3 ;  /* 0x0000000e2f0e7208 */ /* 0x000fc40005800000 */
[----:B------:R-:W-:Y:S01]  /*1690*/  FSEL R49, R50, R49, !P3 ;  /* 0x0000003132317208 */ /* 0x000fe20005800000 */
[----:B0-----:R0:W-:Y:S01]  /*16a0*/  @!P2 STG.E.128 [R24.64], R16 ;  /* 0x000000101800a986 */ /* 0x0011e2000c101d04 */
[----:B------:R-:W-:Y:S01]  /*16b0*/  @P0 CALL.REL.NOINC `(.L_x_1) ;  /* 0x0000001000000944 */ /* 0x000fe20003c00000 */
[----:B------:R-:W-:Y:S05]  /*16c0*/  BRA `(.L_x_2) ;  /* 0xffffedc000007947 */ /* 0x000fea000383ffff */
.L_x_1:
[----:B------:R-:W-:Y:S01]  /*16d0*/  FADD R4, R65, R64 ;  /* 0x0000004041047221 */ /* 0x000fe20000000000 */
[----:B------:R-:W-:Y:S01]  /*16e0*/  FMUL R5, R64, 0.25 ;  /* 0x3e80000040057820 */ /* 0x000fe20000400000 */
[----:B------:R-:W-:Y:S01]  /*16f0*/  FADD R2, R11, R12 ;  /* 0x0000000c0b027221 */ /* 0x000fe20000000000 */
[C---:B------:R-:W-:Y:S01]  /*1700*/  FMUL R0, R63.reuse, 0.25 ;  /* 0x3e8000003f007820 */ /* 0x040fe20000400000 */
[----:B------:R-:W-:Y:S01]  /*1710*/  FADD R3, R63, R4 ;  /* 0x000000043f037221 */ /* 0x000fe20000000000 */
[----:B------:R-:W-:Y:S01]  /*1720*/  FSETP.GT.AND P0, PT, |R4|, 8.50705917302346158658e+37, PT ;  /* 0x7e8000000400780b */ /* 0x000fe20003f04200 */
[----:B------:R-:W-:Y:S01]  /*1730*/  FMUL R21, R2, 0.25 ;  /* 0x3e80000002157820 */ /* 0x000fe20000400000 */
[C---:B------:R-:W-:Y:S01]  /*1740*/  FSETP.GEU.AND P4, PT, |R4|.reuse, 1.175494350822287508e-38, PT ;  /* 0x008000000400780b */ /* 0x040fe20003f8e200 */
[----:B------:R-:W-:Y:S01]  /*1750*/  FMUL R10, R3, 0.25 ;  /* 0x3e800000030a7820 */ /* 0x000fe20000400000 */
[----:B0-----:R-:W-:Y:S01]  /*1760*/  FSEL R17, R5, R64, P0 ;  /* 0x0000004005117208 */ /* 0x001fe20000000000 */
[----:B------:R-:W-:Y:S01]  /*1770*/  FMUL R5, R4, 0.25 ;  /* 0x3e80000004057820 */ /* 0x000fe20000400000 */
[----:B------:R-:W-:Y:S01]  /*1780*/  FSETP.GEU.AND P5, PT, |R2|, 1.175494350822287508e-38, PT ;  /* 0x008000000200780b */ /* 0x000fe20003fae200 */
[----:B------:R-:W-:Y:S01]  /*1790*/  FMUL R23, R12, 0.25 ;  /* 0x3e8000000c177820 */ /* 0x000fe20000400000 */
[----:B------:R-:W-:Y:S01]  /*17a0*/  FSETP.GT.AND P1, PT, |R3|, 8.50705917302346158658e+37, PT ;  /* 0x7e8000000300780b */ /* 0x000fe20003f24200 */
[----:B------:R-:W-:Y:S01]  /*17b0*/  FMUL R22, R13, 0.25 ;  /* 0x3e8000000d167820 */ /* 0x000fe20000400000 */
[----:B------:R-:W-:Y:S01]  /*17c0*/  FSETP.GT.AND P6, PT, |R2|, 8.50705917302346158658e+37, PT ;  /* 0x7e8000000200780b */ /* 0x000fe20003fc4200 */
[----:B------:R-:W-:Y:S01]  /*17d0*/  FMUL R19, R62, 0.25 ;  /* 0x3e8000003e137820 */ /* 0x000fe20000400000 */
[----:B------:R-:W-:Y:S01]  /*17e0*/  FSEL R9, R5, R4, P0 ;  /* 0x0000000405097208 */ /* 0x000fe20000000000 */
[----:B------:R-:W-:Y:S01]  /*17f0*/  FADD R5, R13, R2 ;  /* 0x000000020d057221 */ /* 0x000fe20000000000 */
[----:B------:R-:W-:Y:S01]  /*1800*/  FSETP.GEU.AND P0, PT, |R3|, 1.175494350822287508e-38, PT ;  /* 0x008000000300780b */ /* 0x000fe20003f0e200 */
[----:B------:R-:W-:Y:S01]  /*1810*/  @!P4 FMUL R17, R17, 16777216 ;  /* 0x4b8000001111c820 */ /* 0x000fe20000400000 */
[----:B------:R-:W-:Y:S01]  /*1820*/  FSEL R21, R21, R2, P6 ;  /* 0x0000000215157208 */ /* 0x000fe20003000000 */
[----:B------:R-:W-:Y:S01]  /*1830*/  @!P4 FMUL R9, R9, 16777216 ;  /* 0x4b8000000909c820 */ /* 0x000fe20000400000 */
[----:B------:R-:W-:Y:S01]  /*1840*/  FSEL R18, R10, R3, P1 ;  /* 0x000000030a127208 */ /* 0x000fe20000800000 */
[C---:B------:R-:W-:Y:S01]  /*1850*/  FMUL R10, R5.reuse, 0.25 ;  /* 0x3e800000050a7820 */ /* 0x040fe20000400000 */
[----:B------:R-:W-:Y:S01]  /*1860*/  FSEL R63, R0, R63, P1 ;  /* 0x0000003f003f7208 */ /* 0x000fe20000800000 */
[----:B------:R-:W-:Y:S01]  /*1870*/  FADD R0, R62, R3 ;  /* 0x000000033e007221 */ /* 0x000fe20000000000 */
[----:B------:R-:W-:Y:S01]  /*1880*/  FSETP.GT.AND P4, PT, |R5|, 8.50705917302346158658e+37, PT ;  /* 0x7e8000000500780b */ /* 0x000fe20003f84200 */
[----:B------:R0:W1:Y:S01]  /*1890*/  MUFU.RCP R16, R9 ;  /* 0x0000000900107308 */ /* 0x0000620000001000 */
[----:B------:R-:W-:Y:S01]  /*18a0*/  FSEL R20, R23, R12, P6 ;  /* 0x0000000c17147208 */ /* 0x000fe20003000000 */
[----:B------:R-:W-:Y:S01]  /*18b0*/  @!P5 FMUL R21, R21, 16777216 ;  /* 0x4b8000001515d820 */ /* 0x000fe20000400000 */
[----:B------:R-:W-:Y:S01]  /*18c0*/  FSEL R24, R22, R13, P4 ;  /* 0x0000000d16187208 */ /* 0x000fe20002000000 */
[----:B------:R-:W-:Y:S01]  /*18d0*/  FMUL R13, R0, 0.25 ;  /* 0x3e800000000d7820 */ /* 0x000fe20000400000 */
[----:B------:R-:W-:Y:S01]  /*18e0*/  FSEL R23, R10, R5, P4 ;  /* 0x000000050a177208 */ /* 0x000fe20002000000 */
[----:B------:R-:W-:Y:S01]  /*18f0*/  @!P0 FMUL R18, R18, 16777216 ;  /* 0x4b80000012128820 */ /* 0x000fe20000400000 */
[C---:B------:R-:W-:Y:S01]  /*1900*/  FSETP.GEU.AND P4, PT, |R0|.reuse, 1.175494350822287508e-38, PT ;  /* 0x008000000000780b */ /* 0x040fe20003f8e200 */
[----:B------:R-:W2:Y:S01]  /*1910*/  MUFU.RCP R21, R21 ;  /* 0x0000001500157308 */ /* 0x000ea20000001000 */
[----:B------:R-:W-:Y:S01]  /*1920*/  FSETP.GT.AND P1, PT, |R0|, 8.50705917302346158658e+37, PT ;  /* 0x7e8000000000780b */ /* 0x000fe20003f24200 */
[----:B0-----:R-:W-:Y:S01]  /*1930*/  FADD R9, R14, R5 ;  /* 0x000000050e097221 */ /* 0x001fe20000000000 */
[----:B------:R-:W-:Y:S01]  /*1940*/  FSETP.GEU.AND P6, PT, |R5|, 1.175494350822287508e-38, PT ;  /* 0x008000000500780b */ /* 0x000fe20003fce200 */
[----:B------:R-:W-:Y:S01]  /*1950*/  FADD R58, -R57, R58 ;  /* 0x0000003a393a7221 */ /* 0x000fe20000000100 */
[----:B------:R-:W-:Y:S01]  /*1960*/  FSEL R62, R19, R62, P1 ;  /* 0x0000003e133e7208 */ /* 0x000fe20000800000 */
[----:B------:R-:W-:Y:S01]  /*1970*/  FADD R54, -R49, R54 ;  /* 0x0000003631367221 */ /* 0x000fe20000000100 */
[----:B------:R-:W-:Y:S01]  /*1980*/  FSEL R19, R13, R0, P1 ;  /* 0x000000000d137208 */ /* 0x000fe20000800000 */
[----:B------:R-:W0:Y:S01]  /*1990*/  MUFU.RCP R18, R18 ;  /* 0x0000001200127308 */ /* 0x000e220000001000 */
[----:B------:R-:W-:Y:S01]  /*19a0*/  FMUL R22, R58, R58 ;  /* 0x0000003a3a167220 */ /* 0x000fe20000400000 */
[----:B------:R-:W-:Y:S01]  /*19b0*/  FSETP.GEU.AND P1, PT, |R9|, 1.175494350822287508e-38, PT ;  /* 0x008000000900780b */ /* 0x000fe20003f2e200 */
[----:B-1----:R-:W-:Y:S01]  /*19c0*/  FMUL R16, R16, R17 ;  /* 0x0000001110107220 */ /* 0x002fe20000400000 */
[----:B------:R-:W-:Y:S01]  /*19d0*/  @!P4 FMUL R19, R19, 16777216 ;  /* 0x4b8000001313c820 */ /* 0x000fe20000400000 */
[----:B------:R-:W-:Y:S01]  /*19e0*/  @!P0 FMUL R63, R63, 16777216 ;  /* 0x4b8000003f3f8820 */ /* 0x000fe20000400000 */
[----:B------:R-:W-:Y:S01]  /*19f0*/  FMUL R27, R14, 0.25 ;  /* 0x3e8000000e1b7820 */ /* 0x000fe20000400000 */
[----:B------:R-:W-:Y:S01]  /*1a00*/  @!P5 FMUL R20, R20, 16777216 ;  /* 0x4b8000001414d820 */ /* 0x000fe20000400000 */
[C---:B------:R-:W-:Y:S01]  /*1a10*/  FMUL R10, R9.reuse, 0.25 ;  /* 0x3e800000090a7820 */ /* 0x040fe20000400000 */
[----:B------:R-:W-:Y:S01]  /*1a20*/  FSETP.NEU.AND P0, PT, R4, RZ, PT ;  /* 0x000000ff0400720b */ /* 0x000fe20003f0d000 */
[----:B------:R-:W-:Y:S01]  /*1a30*/  FMUL R12, R54, R54 ;  /* 0x00000036360c7220 */ /* 0x000fe20000400000 */
[----:B------:R-:W-:Y:S01]  /*1a40*/  FSETP.GT.AND P5, PT, |R9|, 8.50705917302346158658e+37, PT ;  /* 0x7e8000000900780b */ /* 0x000fe20003fa4200 */
[----:B------:R-:W-:Y:S01]  /*1a50*/  FMUL R22, R11, R22 ;  /* 0x000000160b167220 */ /* 0x000fe20000400000 */
[----:B------:R-:W-:Y:S01]  /*1a60*/  FADD R11, R0, R0 ;  /* 0x00000000000b7221 */ /* 0x000fe20000000000 */
[----:B------:R-:W1:Y:S01]  /*1a70*/  MUFU.RCP R19, R19 ;  /* 0x0000001300137308 */ /* 0x000e620000001000 */
[----:B------:R-:W-:Y:S01]  /*1a80*/  FSEL R16, R16, RZ, P0 ;  /* 0x000000ff10107208 */ /* 0x000fe20000000000 */
[----:B--2---:R-:W-:Y:S01]  /*1a90*/  FMUL R21, R21, R20 ;  /* 0x0000001415157220 */ /* 0x004fe20000400000 */
[----:B------:R-:W-:Y:S01]  /*1aa0*/  FSEL R25, R10, R9, P5 ;  /* 0x000000090a197208 */ /* 0x000fe20002800000 */
[----:B------:R-:W-:Y:S01]  /*1ab0*/  FADD R15, R15, R36 ;  /* 0x000000240f0f7221 */ /* 0x000fe20000000000 */
[----:B------:R-:W-:Y:S01]  /*1ac0*/  FSEL R26, R27, R14, P5 ;  /* 0x0000000e1b1a7208 */ /* 0x000fe20002800000 */
[----:B------:R-:W-:Y:S01]  /*1ad0*/  FMUL R12, R65, R12 ;  /* 0x0000000c410c7220 */ /* 0x000fe20000400000 */
[----:B------:R-:W-:Y:S01]  /*1ae0*/  FSETP.NEU.AND P5, PT, R2, RZ, PT ;  /* 0x000000ff0200720b */ /* 0x000fe20003fad000 */
[----:B------:R-:W-:Y:S01]  /*1af0*/  @!P6 FMUL R23, R23, 16777216 ;  /* 0x4b8000001717e820 */ /* 0x000fe20000400000 */
[----:B------:R-:W-:Y:S01]  /*1b00*/  FSETP.GEU.AND P0, PT, |R11|, 1.175494350822287508e-38, PT ;  /* 0x008000000b00780b */ /* 0x000fe20003f0e200 */
[----:B------:R-:W-:Y:S01]  /*1b10*/  FFMA R54, R54, R16, R49 ;  /* 0x0000001036367223 */ /* 0x000fe20000000031 */
[----:B------:R-:W-:Y:S01]  /*1b20*/  FSEL R14, R21, RZ, P5 ;  /* 0x000000ff150e7208 */ /* 0x000fe20002800000 */
[----:B------:R-:W-:Y:S01]  /*1b30*/  FFMA R16, R16, R12, R15 ;  /* 0x0000000c10107223 */ /* 0x000fe2000000000f */
[----:B------:R-:W-:Y:S01]  /*1b40*/  FADD R39, R39, R40 ;  /* 0x0000002827277221 */ /* 0x000fe20000000000 */
[----:B------:R-:W-:Y:S01]  /*1b50*/  @!P1 FMUL R25, R25, 16777216 ;  /* 0x4b80000019199820 */ /* 0x000fe20000400000 */
[----:B------:R-:W-:Y:S01]  /*1b60*/  @!P1 FMUL R26, R26, 16777216 ;  /* 0x4b8000001a1a9820 */ /* 0x000fe20000400000 */
[C---:B------:R-:W-:Y:S01]  /*1b70*/  FMUL R12, R11.reuse, 0.25 ;  /* 0x3e8000000b0c7820 */ /* 0x040fe20000400000 */
[----:B0-----:R-:W-:Y:S01]  /*1b80*/  FMUL R18, R18, R63 ;  /* 0x0000003f12127220 */ /* 0x001fe20000400000 */
[----:B------:R-:W-:Y:S01]  /*1b90*/  @!P4 FMUL R62, R62, 16777216 ;  /* 0x4b8000003e3ec820 */ /* 0x000fe20000400000 */
[----:B------:R-:W-:Y:S01]  /*1ba0*/  FSETP.GT.AND P1, PT, |R11|, 8.50705917302346158658e+37, PT ;  /* 0x7e8000000b00780b */ /* 0x000fe20003f24200 */
[----:B------:R-:W0:Y:S01]  /*1bb0*/  MUFU.RCP R23, R23 ;  /* 0x0000001700177308 */ /* 0x000e220000001000 */
[----:B------:R-:W-:Y:S01]  /*1bc0*/  FSETP.NEU.AND P4, PT, R3, RZ, PT ;  /* 0x000000ff0300720b */ /* 0x000fe20003f8d000 */
[----:B------:R-:W-:Y:S01]  /*1bd0*/  FFMA R58, R58, R14, R57 ;  /* 0x0000000e3a3a7223 */ /* 0x000fe20000000039 */
[----:B------:R-:W-:Y:S01]  /*1be0*/  FFMA R22, R14, R22, R39 ;  /* 0x000000160e167223 */ /* 0x000fe20000000027 */
[----:B------:R-:W-:Y:S01]  /*1bf0*/  FSEL R14, R12, R11, P1 ;  /* 0x0000000b0c0e7208 */ /* 0x000fe20000800000 */
[--C-:B------:R-:W-:Y:S01]  /*1c00*/  FADD R55, R55, -R54.reuse ;  /* 0x8000003637377221 */ /* 0x100fe20000000000 */
[----:B------:R-:W-:Y:S01]  /*1c10*/  FSEL R18, R18, RZ, P4 ;  /* 0x000000ff12127208 */ /* 0x000fe20002000000 */
[----:B-1----:R-:W-:Y:S01]  /*1c20*/  FMUL R19, R19, R62 ;  /* 0x0000003e13137220 */ /* 0x002fe20000400000 */
[----:B------:R-:W-:Y:S01]  /*1c30*/  FSETP.NEU.AND P4, PT, R0, RZ, PT ;  /* 0x000000ff0000720b */ /* 0x000fe20003f8d000 */
[----:B------:R-:W-:Y:S01]  /*1c40*/  @!P0 FMUL R14, R14, 16777216 ;  /* 0x4b8000000e0e8820 */ /* 0x000fe20000400000 */
[----:B------:R-:W-:Y:S01]  /*1c50*/  @!P6 FMUL R24, R24, 16777216 ;  /* 0x4b8000001818e820 */ /* 0x000fe20000400000 */
[C---:B------:R-:W-:Y:S01]  /*1c60*/  FFMA R15, R55.reuse, R18, R54 ;  /* 0x00000012370f7223 */ /* 0x040fe20000000036 */
[----:B------:R-:W-:Y:S01]  /*1c70*/  FMUL R55, R55, R55 ;  /* 0x0000003737377220 */ /* 0x000fe20000400000 */
[----:B------:R-:W-:Y:S01]  /*1c80*/  FSEL R19, R19, RZ, P4 ;  /* 0x000000ff13137208 */ /* 0x000fe20002000000 */
[----:B------:R-:W-:Y:S01]  /*1c90*/  FADD R37, R37, R16 ;  /* 0x0000001025257221 */ /* 0x000fe20000000000 */
[--C-:B------:R-:W-:Y:S01]  /*1ca0*/  FADD R56, R56, -R15.reuse ;  /* 0x8000000f38387221 */ /* 0x100fe20000000000 */
[----:B------:R-:W-:Y:S01]  /*1cb0*/  FMUL R55, R4, R55 ;  /* 0x0000003704377220 */ /* 0x000fe20000400000 */
[----:B------:R-:W1:Y:S01]  /*1cc0*/  MUFU.RCP R14, R14 ;  /* 0x0000000e000e7308 */ /* 0x000e620000001000 */
[----:B0-----:R-:W-:Y:S01]  /*1cd0*/  FMUL R23, R23, R24 ;  /* 0x0000001817177220 */ /* 0x001fe20000400000 */
[----:B------:R-:W-:Y:S01]  /*1ce0*/  FSETP.NEU.AND P5, PT, R5, RZ, PT ;  /* 0x000000ff0500720b */ /* 0x000fe20003fad000 */
[----:B------:R-:W-:Y:S01]  /*1cf0*/  FFMA R15, R56, R19, R15 ;  /* 0x00000013380f7223 */ /* 0x000fe2000000000f */
[----:B------:R-:W-:Y:S01]  /*1d00*/  FFMA R37, R18, R55, R37 ;  /* 0x0000003712257223 */ /* 0x000fe20000000025 */
[----:B------:R-:W-:Y:S01]  /*1d10*/  FMUL R56, R56, R56 ;  /* 0x0000003838387220 */ /* 0x000fe20000400000 */
[----:B------:R-:W-:Y:S01]  /*1d20*/  FSEL R17, R13, R0, P1 ;  /* 0x000000000d117208 */ /* 0x000fe20000800000 */
[--C-:B------:R-:W-:Y:S01]  /*1d30*/  FADD R59, R59, -R58.reuse ;  /* 0x8000003a3b3b7221 */ /* 0x100fe20000000000 */
[----:B------:R-:W0:Y:S01]  /*1d40*/  MUFU.RCP R25, R25 ;  /* 0x0000001900197308 */ /* 0x000e220000001000 */
[----:B------:R-:W-:Y:S01]  /*1d50*/  FSEL R23, R23, RZ, P5 ;  /* 0x000000ff17177208 */ /* 0x000fe20002800000 */
[----:B------:R-:W-:Y:S01]  /*1d60*/  FADD R38, R38, R37 ;  /* 0x0000002526267221 */ /* 0x000fe20000000000 */
[----:B------:R-:W-:Y:S01]  /*1d70*/  FMUL R56, R3, R56 ;  /* 0x0000003803387220 */ /* 0x000fe20000400000 */
[----:B------:R-:W2:Y:S01]  /*1d80*/  SHFL.BFLY PT, R4, R15, 0x10, 0x1f ;  /* 0x0e001f000f047f89 */ /* 0x000ea200000e0000 */
[----:B------:R-:W-:Y:S01]  /*1d90*/  @!P0 FMUL R17, R17, 16777216 ;  /* 0x4b80000011118820 */ /* 0x000fe20000400000 */
[----:B------:R-:W-:Y:S01]  /*1da0*/  FFMA R13, R59, R23, R58 ;  /* 0x000000173b0d7223 */ /* 0x000fe2000000003a */
[----:B------:R-:W-:Y:S01]  /*1db0*/  FFMA R38, R19, R56, R38 ;  /* 0x0000003813267223 */ /* 0x000fe20000000026 */
[----:B------:R-:W-:Y:S01]  /*1dc0*/  FMUL R59, R59, R59 ;  /* 0x0000003b3b3b7220 */ /* 0x000fe20000400000 */
[----:B------:R-:W-:Y:S01]  /*1dd0*/  FADD R3, R9, R9 ;  /* 0x0000000909037221 */ /* 0x000fe20000000000 */
[----:B-1----:R-:W-:Y:S01]  /*1de0*/  FMUL R14, R14, R17 ;  /* 0x000000110e0e7220 */ /* 0x002fe20000400000 */
[----:B------:R-:W-:Y:S01]  /*1df0*/  FADD R22, R41, R22 ;  /* 0x0000001629167221 */ /* 0x000fe20000000000 */
[----:B------:R-:W-:Y:S01]  /*1e00*/  FMUL R59, R2, R59 ;  /* 0x0000003b023b7220 */ /* 0x000fe20000400000 */
[----:B------:R-:W1:Y:S01]  /*1e10*/  SHFL.BFLY PT, R17, R38, 0x10, 0x1f ;  /* 0x0e001f0026117f89 */ /* 0x000e6200000e0000 */
[----:B------:R-:W-:Y:S01]  /*1e20*/  FADD R60, R60, -R13 ;  /* 0x8000000d3c3c7221 */ /* 0x000fe20000000000 */
[----:B------:R-:W-:Y:S01]  /*1e30*/  FSETP.NEU.AND P1, PT, R9, RZ, PT ;  /* 0x000000ff0900720b */ /* 0x000fe20003f2d000 */
[----:B0-----:R-:W-:Y:S01]  /*1e40*/  FMUL R25, R25, R26 ;  /* 0x0000001a19197220 */ /* 0x001fe20000400000 */
[----:B------:R-:W-:Y:S01]  /*1e50*/  FSETP.GEU.AND P0, PT, |R3|, 1.175494350822287508e-38, PT ;  /* 0x008000000300780b */ /* 0x000fe20003f0e200 */
[----:B------:R-:W-:Y:S01]  /*1e60*/  FFMA R59, R23, R59, R22 ;  /* 0x0000003b173b7223 */ /* 0x000fe20000000016 */
[----:B------:R-:W-:Y:S01]  /*1e70*/  FMUL R22, R3, 0.25 ;  /* 0x3e80000003167820 */ /* 0x000fe20000400000 */
[----:B------:R-:W-:Y:S01]  /*1e80*/  FMUL R2, R60, R60 ;  /* 0x0000003c3c027220 */ /* 0x000fe20000400000 */
[----:B------:R-:W-:Y:S01]  /*1e90*/  FSEL R25, R25, RZ, P1 ;  /* 0x000000ff19197208 */ /* 0x000fe20000800000 */
[----:B------:R-:W-:Y:S01]  /*1ea0*/  FADD R48, R48, R59 ;  /* 0x0000003b30307221 */ /* 0x000fe20000000000 */
[----:B------:R-:W-:Y:S01]  /*1eb0*/  FSETP.GT.AND P5, PT, |R3|, 8.50705917302346158658e+37, PT ;  /* 0x7e8000000300780b */ /* 0x000fe20003fa4200 */
[----:B------:R-:W-:Y:S01]  /*1ec0*/  FMUL R5, R5, R2 ;  /* 0x0000000205057220 */ /* 0x000fe20000400000 */
[----:B------:R-:W-:Y:S01]  /*1ed0*/  FADD R2, R11, R11 ;  /* 0x0000000b0b027221 */ /* 0x000fe20000000000 */
[----:B------:R-:W-:Y:S01]  /*1ee0*/  FFMA R13, R60, R25, R13 ;  /* 0x000000193c0d7223 */ /* 0x000fe2000000000d */
[----:B------:R-:W-:Y:S01]  /*1ef0*/  FSEL R23, R22, R3, P5 ;  /* 0x0000000316177208 */ /* 0x000fe20002800000 */
[----:B--2---:R-:W-:Y:S01]  /*1f00*/  FADD R4, -R15, R4 ;  /* 0x000000040f047221 */ /* 0x004fe20000000100 */
[----:B------:R-:W-:Y:S01]  /*1f10*/  FSETP.NEU.AND P6, PT, R11, RZ, PT ;  /* 0x000000ff0b00720b */ /* 0x000fe20003fcd000 */
[C---:B------:R-:W-:Y:S01]  /*1f20*/  FMUL R21, R2.reuse, 0.25 ;  /* 0x3e80000002157820 */ /* 0x040fe20000400000 */
[----:B------:R-:W-:Y:S01]  /*1f30*/  FSETP.GEU.AND P1, PT, |R2|, 1.175494350822287508e-38, PT ;  /* 0x008000000200780b */ /* 0x000fe20003f2e200 */
[----:B------:R-:W-:Y:S01]  /*1f40*/  @!P0 FMUL R23, R23, 16777216 ;  /* 0x4b80000017178820 */ /* 0x000fe20000400000 */
[----:B------:R-:W-:Y:S01]  /*1f50*/  FSEL R14, R14, RZ, P6 ;  /* 0x000000ff0e0e7208 */ /* 0x000fe20003000000 */
[----:B------:R-:W0:Y:S01]  /*1f60*/  SHFL.BFLY PT, R18, R13, 0x10, 0x1f ;  /* 0x0e001f000d127f89 */ /* 0x000e2200000e0000 */
[----:B------:R-:W-:Y:S01]  /*1f70*/  FSETP.GT.AND P4, PT, |R2|, 8.50705917302346158658e+37, PT ;  /* 0x7e8000000200780b */ /* 0x000fe20003f84200 */
[C---:B------:R-:W-:Y:S01]  /*1f80*/  FMUL R19, R4.reuse, R4 ;  /* 0x0000000404137220 */ /* 0x040fe20000400000 */
[----:B------:R-:W-:Y:S01]  /*1f90*/  FFMA R5, R25, R5, R48 ;  /* 0x0000000519057223 */ /* 0x000fe20000000030 */
[----:B------:R-:W-:Y:S01]  /*1fa0*/  FFMA R15, R4, R14, R15 ;  /* 0x0000000e040f7223 */ /* 0x000fe2000000000f */
[----:B------:R-:W2:Y:S01]  /*1fb0*/  MUFU.RCP R23, R23 ;  /* 0x0000001700177308 */ /* 0x000ea20000001000 */
[----:B------:R-:W-:Y:S01]  /*1fc0*/  FSEL R16, R21, R2, P4 ;  /* 0x0000000215107208 */ /* 0x000fe20002000000 */
[----:B-1----:R-:W-:Y:S01]  /*1fd0*/  FADD R17, R38, R17 ;  /* 0x0000001126117221 */ /* 0x002fe20000000000 */
[----:B------:R-:W-:Y:S01]  /*1fe0*/  FMUL R19, R0, R19 ;  /* 0x0000001300137220 */ /* 0x000fe20000400000 */
[----:B------:R-:W1:Y:S01]  /*1ff0*/  SHFL.BFLY PT, R4, R15, 0x8, 0x1f ;  /* 0x0d001f000f047f89 */ /* 0x000e6200000e0000 */
[----:B------:R-:W-:Y:S01]  /*2000*/  FSEL R0, R10, R9, P5 ;  /* 0x000000090a007208 */ /* 0x000fe20002800000 */
[----:B------:R-:W-:Y:S01]  /*2010*/  @!P1 FMUL R16, R16, 16777216 ;  /* 0x4b80000010109820 */ /* 0x000fe20000400000 */
[----:B------:R-:W-:Y:S01]  /*2020*/  FFMA R17, R14, R19, R17 ;  /* 0x000000130e117223 */ /* 0x000fe20000000011 */
[----:B------:R-:W3:Y:S01]  /*2030*/  SHFL.BFLY PT, R20, R5, 0x10, 0x1f ;  /* 0x0e001f0005147f89 */ /* 0x000ee200000e0000 */
[----:B------:R-:W-:Y:S01]  /*2040*/  FSEL R19, R12, R11, P4 ;  /* 0x0000000b0c137208 */ /* 0x000fe20002000000 */
[----:B------:R-:W-:Y:S01]  /*2050*/  @!P0 FMUL R0, R0, 16777216 ;  /* 0x4b80000000008820 */ /* 0x000fe20000400000 */
[----:B------:R-:W-:Y:S01]  /*2060*/  FSETP.NEU.AND P0, PT, R3, RZ, PT ;  /* 0x000000ff0300720b */ /* 0x000fe20003f0d000 */
[----:B------:R-:W4:Y:S01]  /*2070*/  SHFL.BFLY PT, R10, R17, 0x8, 0x1f ;  /* 0x0d001f00110a7f89 */ /* 0x000f2200000e0000 */
[----:B------:R-:W5:Y:S01]  /*2080*/  MUFU.RCP R16, R16 ;  /* 0x0000001000107308 */ /* 0x000f620000001000 */
[----:B------:R-:W-:Y:S01]  /*2090*/  @!P1 FMUL R19, R19, 16777216 ;  /* 0x4b80000013139820 */ /* 0x000fe20000400000 */
[----:B------:R-:W-:Y:S01]  /*20a0*/  FSETP.NEU.AND P5, PT, R2, RZ, PT ;  /* 0x000000ff0200720b */ /* 0x000fe20003fad000 */
[----:B--2---:R-:W-:Y:S01]  /*20b0*/  FMUL R23, R23, R0 ;  /* 0x0000000017177220 */ /* 0x004fe20000400000 */
[----:B------:R-:W-:Y:S01]  /*20c0*/  FADD R0, R3, R3 ;  /* 0x0000000303007221 */ /* 0x000fe20000000000 */
[----:B------:R-:W-:Y:S01]  /*20d0*/  BAR.SYNC.DEFER_BLOCKING 0x0 ;  /* 0x0000000000007b1d */ /* 0x000fe20000010000 */
[----:B0-----:R-:W-:Y:S01]  /*20e0*/  FADD R18, -R13, R18 ;  /* 0x000000120d127221 */ /* 0x001fe20000000100 */
[----:B------:R-:W-:Y:S01]  /*20f0*/  IMAD.MOV.U32 R45, RZ, RZ, 0x8 ;  /* 0x00000008ff2d7424 */ /* 0x000fe200078e00ff */
[----:B------:R-:W-:Y:S01]  /*2100*/  FSEL R23, R23, RZ, P0 ;  /* 0x000000ff17177208 */ /* 0x000fe20000000000 */
[----:B------:R-:W-:Y:S01]  /*2110*/  FMUL R25, R0, 0.25 ;  /* 0x3e80000000197820 */ /* 0x000fe20000400000 */
[----:B------:R-:W-:Y:S01]  /*2120*/  FMUL R12, R18, R18 ;  /* 0x00000012120c7220 */ /* 0x000fe20000400000 */
[----:B------:R-:W-:Y:S01]  /*2130*/  FSETP.GEU.AND P6, PT, |R0|, 1.175494350822287508e-38, PT ;  /* 0x008000000000780b */ /* 0x000fe20003fce200 */
[----:B------:R-:W-:Y:S01]  /*2140*/  IMAD.MOV.U32 R46, RZ, RZ, 0x7f800000 ;  /* 0x7f800000ff2e7424 */ /* 0x000fe200078e00ff */
[----:B------:R-:W-:Y:S01]  /*2150*/  FFMA R18, R18, R23, R13 ;  /* 0x0000001712127223 */ /* 0x000fe2000000000d */
[----:B------:R-:W-:Y:S01]  /*2160*/  FMUL R9, R9, R12 ;  /* 0x0000000c09097220 */ /* 0x000fe20000400000 */
[----:B------:R-:W-:Y:S01]  /*2170*/  FSETP.GT.AND P4, PT, |R0|, 8.50705917302346158658e+37, PT ;  /* 0x7e8000000000780b */ /* 0x000fe20003f84200 */
[----:B-1----:R-:W-:Y:S01]  /*2180*/  FADD R12, -R15, R4 ;  /* 0x000000040f0c7221 */ /* 0x002fe20000000100 */
[----:B------:R-:W-:Y:S01]  /*2190*/  FADD R4, R2, R2 ;  /* 0x0000000202047221 */ /* 0x000fe20000000000 */
[----:B-----5:R-:W-:Y:S01]  /*21a0*/  FMUL R19, R16, R19 ;  /* 0x0000001310137220 */ /* 0x020fe20000400000 */
[----:B---3--:R-:W-:Y:S01]  /*21b0*/  FADD R20, R5, R20 ;  /* 0x0000001405147221 */ /* 0x008fe20000000000 */
[----:B------:R-:W-:Y:S01]  /*21c0*/  FSEL R16, R25, R0, P4 ;  /* 0x0000000019107208 */ /* 0x000fe20002000000 */
[----:B------:R-:W0:Y:S01]  /*21d0*/  SHFL.BFLY PT, R5, R18, 0x8, 0x1f ;  /* 0x0d001f0012057f89 */ /* 0x000e2200000e0000 */
[----:B------:R-:W-:Y:S01]  /*21e0*/  FSETP.GEU.AND P0, PT, |R4|, 1.175494350822287508e-38, PT ;  /* 0x008000000400780b */ /* 0x000fe20003f0e200 */
[----:B------:R-:W-:Y:S01]  /*21f0*/  FFMA R20, R23, R9, R20 ;  /* 0x0000000917147223 */ /* 0x000fe20000000014 */
[----:B----4-:R-:W-:Y:S01]  /*2200*/  FADD R10, R17, R10 ;  /* 0x0000000a110a7221 */ /* 0x010fe20000000000 */
[----:B------:R-:W-:Y:S01]  /*2210*/  @!P6 FMUL R16, R16, 16777216 ;  /* 0x4b8000001010e820 */ /* 0x000fe20000400000 */
[C---:B------:R-:W-:Y:S01]  /*2220*/  FMUL R17, R4.reuse, 0.25 ;  /* 0x3e80000004117820 */ /* 0x040fe20000400000 */
[----:B------:R-:W-:Y:S01]  /*2230*/  FSETP.GT.AND P1, PT, |R4|, 8.50705917302346158658e+37, PT ;  /* 0x7e8000000400780b */ /* 0x000fe20003f24200 */
[----:B------:R-:W1:Y:S01]  /*2240*/  SHFL.BFLY PT, R23, R20, 0x8, 0x1f ;  /* 0x0d001f0014177f89 */ /* 0x000e6200000e0000 */
[----:B------:R-:W-:Y:S01]  /*2250*/  FMUL R14, R12, R12 ;  /* 0x0000000c0c0e7220 */ /* 0x000fe20000400000 */
[----:B------:R-:W-:Y:S01]  /*2260*/  FSEL R19, R19, RZ, P5 ;  /* 0x000000ff13137208 */ /* 0x000fe20002800000 */
[----:B------:R-:W2:Y:S01]  /*2270*/  MUFU.RCP R16, R16 ;  /* 0x0000001000107308 */ /* 0x000ea20000001000 */
[----:B------:R-:W-:Y:S01]  /*2280*/  FSEL R9, R17, R4, P1 ;  /* 0x0000000411097208 */ /* 0x000fe20000800000 */
[----:B------:R-:W-:Y:S01]  /*2290*/  FMUL R14, R11, R14 ;  /* 0x0000000e0b0e7220 */ /* 0x000fe20000400000 */
[----:B------:R-:W-:Y:S01]  /*22a0*/  FSEL R11, R22, R3, P4 ;  /* 0x00000003160b7208 */ /* 0x000fe20002000000 */
[----:B------:R-:W-:Y:S01]  /*22b0*/  FFMA R12, R12, R19, R15 ;  /* 0x000000130c0c7223 */ /* 0x000fe2000000000f */
[----:B------:R-:W-:Y:S01]  /*22c0*/  IMAD.MOV.U32 R42, RZ, RZ, -0x800000 ;  /* 0xff800000ff2a7424 */ /* 0x000fe200078e00ff */
[----:B------:R-:W-:Y:S01]  /*22d0*/  @!P0 FMUL R9, R9, 16777216 ;  /* 0x4b80000009098820 */ /* 0x000fe20000400000 */
[----:B------:R-:W-:Y:S01]  /*22e0*/  FFMA R10, R19, R14, R10 ;  /* 0x0000000e130a7223 */ /* 0x000fe2000000000a */
[----:B------:R-:W-:Y:S01]  /*22f0*/  @!P6 FMUL R11, R11, 16777216 ;  /* 0x4b8000000b0be820 */ /* 0x000fe20000400000 */
[----:B------:R-:W-:Y:S01]  /*2300*/  FSEL R14, R21, R2, P1 ;  /* 0x00000002150e7208 */ /* 0x000fe20000800000 */
[----:B------:R-:W-:Y:S01]  /*2310*/  IMAD.MOV.U32 R41, RZ, RZ, RZ ;  /* 0x000000ffff297224 */ /* 0x000fe200078e00ff */
[----:B------:R-:W-:Y:S01]  /*2320*/  FSETP.NEU.AND P1, PT, R0, RZ, PT ;  /* 0x000000ff0000720b */ /* 0x000fe20003f2d000 */
[----:B------:R-:W3:Y:S01]  /*2330*/  SHFL.BFLY PT, R13, R10, 0x4, 0x1f ;  /* 0x0c801f000a0d7f89 */ /* 0x000ee200000e0000 */
[----:B------:R-:W4:Y:S01]  /*2340*/  MUFU.RCP R9, R9 ;  /* 0x0000000900097308 */ /* 0x000f220000001000 */
[----:B0-----:R-:W-:Y:S01]  /*2350*/  FADD R15, -R18, R5 ;  /* 0x00000005120f7221 */ /* 0x001fe20000000100 */
[----:B------:R-:W-:Y:S01]  /*2360*/  FADD R5, R0, R0 ;  /* 0x0000000000057221 */ /* 0x000fe20000000000 */
[----:B--2---:R-:W-:Y:S01]  /*2370*/  FMUL R16, R16, R11 ;  /* 0x0000000b10107220 */ /* 0x004fe20000400000 */
[----:B------:R-:W-:Y:S01]  /*2380*/  @!P0 FMUL R14, R14, 16777216 ;  /* 0x4b8000000e0e8820 */ /* 0x000fe20000400000 */
[----:B------:R-:W-:Y:S01]  /*2390*/  FMUL R22, R15, R15 ;  /* 0x0000000f0f167220 */ /* 0x000fe20000400000 */
[----:B------:R-:W0:Y:S01]  /*23a0*/  SHFL.BFLY PT, R11, R12, 0x4, 0x1f ;  /* 0x0c801f000c0b7f89 */ /* 0x000e2200000e0000 */
[----:B------:R-:W-:Y:S01]  /*23b0*/  FSETP.GEU.AND P0, PT, |R5|, 1.175494350822287508e-38, PT ;  /* 0x008000000500780b */ /* 0x000fe20003f0e200 */
[----:B-1----:R-:W-:Y:S01]  /*23c0*/  FADD R23, R20, R23 ;  /* 0x0000001714177221 */ /* 0x002fe20000000000 */
[----:B------:R-:W-:Y:S01]  /*23d0*/  FSEL R16, R16, RZ, P1 ;  /* 0x000000ff10107208 */ /* 0x000fe20000800000 */
[----:B------:R-:W-:Y:S01]  /*23e0*/  FMUL R22, R3, R22 ;  /* 0x0000001603167220 */ /* 0x000fe20000400000 */
[C---:B------:R-:W-:Y:S01]  /*23f0*/  FMUL R20, R5.reuse, 0.25 ;  /* 0x3e80000005147820 */ /* 0x040fe20000400000 */
[C---:B------:R-:W-:Y:S01]  /*2400*/  FSETP.GT.AND P5, PT, |R5|.reuse, 8.50705917302346158658e+37, PT ;  /* 0x7e8000000500780b */ /* 0x040fe20003fa4200 */
[----:B------:R-:W-:Y:S01]  /*2410*/  FADD R3, R5, R5 ;  /* 0x0000000505037221 */ /* 0x000fe20000000000 */
[----:B------:R-:W-:Y:S01]  /*2420*/  FFMA R22, R16, R22, R23 ;  /* 0x0000001610167223 */ /* 0x000fe20000000017 */
[----:B------:R-:W-:Y:S01]  /*2430*/  FFMA R18, R15, R16, R18 ;  /* 0x000000100f127223 */ /* 0x000fe20000000012 */
[----:B----4-:R-:W-:Y:S01]  /*2440*/  FMUL R14, R9, R14 ;  /* 0x0000000e090e7220 */ /* 0x010fe20000400000 */
[----:B------:R-:W-:Y:S01]  /*2450*/  FSEL R23, R20, R5, P5 ;  /* 0x0000000514177208 */ /* 0x000fe20002800000 */
[C---:B------:R-:W-:Y:S01]  /*2460*/  FADD R9, R4.reuse, R4 ;  /* 0x0000000404097221 */ /* 0x040fe20000000000 */
[----:B------:R-:W-:Y:S01]  /*2470*/  SHFL.BFLY PT, R21, R22, 0x4, 0x1f ;  /* 0x0c801f0016157f89 */ /* 0x000fe200000e0000 */
[----:B------:R-:W-:Y:S01]  /*2480*/  FSETP.NEU.AND P6, PT, R4, RZ, PT ;  /* 0x000000ff0400720b */ /* 0x000fe20003fcd000 */
[----:B------:R-:W-:Y:S01]  /*2490*/  FADD R27, R3, R3 ;  /* 0x00000003031b7221 */ /* 0x000fe20000000000 */
[----:B------:R-:W-:Y:S01]  /*24a0*/  @!P0 FMUL R23, R23, 16777216 ;  /* 0x4b80000017178820 */ /* 0x000fe20000400000 */
[C---:B------:R-:W-:Y:S01]  /*24b0*/  FSETP.GEU.AND P1, PT, |R9|.reuse, 1.175494350822287508e-38, PT ;  /* 0x008000000900780b */ /* 0x040fe20003f2e200 */
[----:B---3--:R-:W-:Y:S01]  /*24c0*/  FADD R15, R10, R13 ;  /* 0x0000000d0a0f7221 */ /* 0x008fe20000000000 */
[C---:B------:R-:W-:Y:S01]  /*24d0*/  FMUL R10, R9.reuse, 0.25 ;  /* 0x3e800000090a7820 */ /* 0x040fe20000400000 */
[----:B------:R-:W1:Y:S01]  /*24e0*/  SHFL.BFLY PT, R19, R18, 0x4, 0x1f ;  /* 0x0c801f0012137f89 */ /* 0x000e6200000e0000 */
[----:B------:R-:W-:Y:S01]  /*24f0*/  FSETP.GT.AND P4, PT, |R9|, 8.50705917302346158658e+37, PT ;  /* 0x7e8000000900780b */ /* 0x000fe20003f84200 */
[----:B------:R-:W2:Y:S01]  /*2500*/  MUFU.RCP R23, R23 ;  /* 0x0000001700177308 */ /* 0x000ea20000001000 */
[----:B------:R-:W-:Y:S01]  /*2510*/  FSEL R24, R25, R0, P5 ;  /* 0x0000000019187208 */ /* 0x000fe20002800000 */
[----:B0-----:R-:W-:Y:S01]  /*2520*/  FADD R11, -R12, R11 ;  /* 0x0000000b0c0b7221 */ /* 0x001fe20000000100 */
[----:B------:R-:W-:Y:S01]  /*2530*/  FSEL R16, R10, R9, P4 ;  /* 0x000000090a107208 */ /* 0x000fe20002000000 */
[----:B------:R-:W-:Y:S01]  /*2540*/  IMAD.MOV.U32 R38, RZ, RZ, RZ ;  /* 0x000000ffff267224 */ /* 0x000fe200078e00ff */
[----:B------:R-:W-:Y:S01]  /*2550*/  FSEL R14, R14, RZ, P6 ;  /* 0x000000ff0e0e7208 */ /* 0x000fe20003000000 */
[----:B------:R-:W-:Y:S01]  /*2560*/  @!P0 FMUL R24, R24, 16777216 ;  /* 0x4b80000018188820 */ /* 0x000fe20000400000 */
[----:B------:R-:W-:Y:S01]  /*2570*/  FSETP.GEU.AND P5, PT, |R3|, 1.175494350822287508e-38, PT ;  /* 0x008000000300780b */ /* 0x000fe20003fae200 */
[----:B------:R-:W-:Y:S01]  /*2580*/  @!P1 FMUL R16, R16, 16777216 ;  /* 0x4b80000010109820 */ /* 0x000fe20000400000 */
[----:B------:R-:W-:Y:S01]  /*2590*/  FSETP.NEU.AND P0, PT, R5, RZ, PT ;  /* 0x000000ff0500720b */ /* 0x000fe20003f0d000 */
[C---:B------:R-:W-:Y:S01]  /*25a0*/  FFMA R13, R11.reuse, R14, R12 ;  /* 0x0000000e0b0d7223 */ /* 0x040fe2000000000c */
[----:B------:R-:W-:Y:S01]  /*25b0*/  FMUL R11, R11, R11 ;  /* 0x0000000b0b0b7220 */ /* 0x000fe20000400000 */
[C---:B------:R-:W-:Y:S01]  /*25c0*/  FMUL R12, R3.reuse, 0.25 ;  /* 0x3e800000030c7820 */ /* 0x040fe20000400000 */
[----:B------:R-:W-:Y:S01]  /*25d0*/  FSETP.GT.AND P6, PT, |R3|, 8.50705917302346158658e+37, PT ;  /* 0x7e8000000300780b */ /* 0x000fe20003fc4200 */
[----:B------:R-:W0:Y:S01]  /*25e0*/  MUFU.RCP R16, R16 ;  /* 0x0000001000107308 */ /* 0x000e220000001000 */
[----:B------:R-:W-:Y:S01]  /*25f0*/  FSEL R17, R17, R4, P4 ;  /* 0x0000000411117208 */ /* 0x000fe20002000000 */
[----:B--2---:R-:W-:Y:S01]  /*2600*/  FMUL R23, R23, R24 ;  /* 0x0000001817177220 */ /* 0x004fe20000400000 */
[----:B------:R-:W-:Y:S01]  /*2610*/  FMUL R11, R2, R11 ;  /* 0x0000000b020b7220 */ /* 0x000fe20000400000 */
[----:B------:R-:W-:Y:S01]  /*2620*/  FSEL R25, R12, R3, P6 ;  /* 0x000000030c197208 */ /* 0x000fe20003000000 */
[----:B------:R-:W2:Y:S01]  /*2630*/  SHFL.BFLY PT, R2, R13, 0x2, 0x1f ;  /* 0x0c401f000d027f89 */ /* 0x000ea200000e0000 */
[----:B------:R-:W-:Y:S01]  /*2640*/  @!P1 FMUL R17, R17, 16777216 ;  /* 0x4b80000011119820 */ /* 0x000fe20000400000 */
[----:B------:R-:W-:Y:S01]  /*2650*/  FSEL R23, R23, RZ, P0 ;  /* 0x000000ff17177208 */ /* 0x000fe20000000000 */
[----:B-1----:R-:W-:Y:S01]  /*2660*/  FADD R19, -R18, R19 ;  /* 0x0000001312137221 */ /* 0x002fe20000000100 */
[----:B------:R-:W-:Y:S01]  /*2670*/  FFMA R11, R14, R11, R15 ;  /* 0x0000000b0e0b7223 */ /* 0x000fe2000000000f */
[----:B------:R-:W-:Y:S01]  /*2680*/  @!P5 FMUL R25, R25, 16777216 ;  /* 0x4b8000001919d820 */ /* 0x000fe20000400000 */
[----:B------:R-:W-:Y:S01]  /*2690*/  FADD R22, R22, R21 ;  /* 0x0000001516167221 */ /* 0x000fe20000000000 */
[C---:B------:R-:W-:Y:S01]  /*26a0*/  FMUL R15, R19.reuse, R19 ;  /* 0x00000013130f7220 */ /* 0x040fe20000400000 */
[----:B------:R-:W-:Y:S01]  /*26b0*/  FFMA R18, R19, R23, R18 ;  /* 0x0000001713127223 */ /* 0x000fe20000000012 */
[----:B------:R-:W1:Y:S01]  /*26c0*/  SHFL.BFLY PT, R14, R11, 0x2, 0x1f ;  /* 0x0c401f000b0e7f89 */ /* 0x000e6200000e0000 */
[----:B------:R-:W-:Y:S01]  /*26d0*/  FSEL R20, R20, R5, P6 ;  /* 0x0000000514147208 */ /* 0x000fe20003000000 */
[----:B------:R-:W-:Y:S01]  /*26e0*/  FMUL R15, R0, R15 ;  /* 0x0000000f000f7220 */ /* 0x000fe20000400000 */
[----:B0-----:R-:W-:Y:S01]  /*26f0*/  FMUL R16, R16, R17 ;  /* 0x0000001110107220 */ /* 0x001fe20000400000 */
[----:B------:R-:W0:Y:S01]  /*2700*/  MUFU.RCP R25, R25 ;  /* 0x0000001900197308 */ /* 0x000e220000001000 */
[----:B------:R-:W3:Y:S01]  /*2710*/  SHFL.BFLY PT, R17, R18, 0x2, 0x1f ;  /* 0x0c401f0012117f89 */ /* 0x000ee200000e0000 */
[----:B------:R-:W-:Y:S01]  /*2720*/  FFMA R22, R23, R15, R22 ;  /* 0x0000000f17167223 */ /* 0x000fe20000000016 */
[----:B------:R-:W-:Y:S01]  /*2730*/  @!P5 FMUL R20, R20, 16777216 ;  /* 0x4b8000001414d820 */ /* 0x000fe20000400000 */
[C---:B------:R-:W-:Y:S01]  /*2740*/  FSETP.NEU.AND P0, PT, R9.reuse, RZ, PT ;  /* 0x000000ff0900720b */ /* 0x040fe20003f0d000 */
[----:B------:R-:W-:Y:S01]  /*2750*/  FADD R23, R9, R9 ;  /* 0x0000000909177221 */ /* 0x000fe20000000000 */
[----:B------:R-:W-:Y:S01]  /*2760*/  FSETP.NEU.AND P4, PT, R3, RZ, PT ;  /* 0x000000ff0300720b */ /* 0x000fe20003f8d000 */
[----:B------:R-:W4:Y:S01]  /*2770*/  SHFL.BFLY PT, R19, R22, 0x2, 0x1f ;  /* 0x0c401f0016137f89 */ /* 0x000f2200000e0000 */
[----:B------:R-:W-:Y:S01]  /*2780*/  FSEL R16, R16, RZ, P0 ;  /* 0x000000ff10107208 */ /* 0x000fe20000000000 */
[----:B------:R-:W-:Y:S01]  /*2790*/  FMUL R0, R23, 0.25 ;  /* 0x3e80000017007820 */ /* 0x000fe20000400000 */
[----:B------:R-:W-:Y:S01]  /*27a0*/  FSETP.GEU.AND P0, PT, |R27|, 1.175494350822287508e-38, PT ;  /* 0x008000001b00780b */ /* 0x000fe20003f0e200 */
[----:B--2---:R-:W-:Y:S01]  /*27b0*/  FADD R2, -R13, R2 ;  /* 0x000000020d027221 */ /* 0x004fe20000000100 */
[----:B------:R-:W-:Y:S01]  /*27c0*/  FSETP.GEU.AND P1, PT, |R23|, 1.175494350822287508e-38, PT ;  /* 0x008000001700780b */ /* 0x000fe20003f2e200 */
[----:B------:R-:W-:Y:S01]  /*27d0*/  IMAD.MOV.U32 R33, RZ, RZ, 0x7f800000 ;  /* 0x7f800000ff217424 */ /* 0x000fe200078e00ff */
[----:B------:R-:W-:Y:S01]  /*27e0*/  FSETP.GT.AND P6, PT, |R27|, 8.50705917302346158658e+37, PT ;  /* 0x7e8000001b00780b */ /* 0x000fe20003fc4200 */
[C---:B------:R-:W-:Y:S01]  /*27f0*/  FMUL R15, R2.reuse, R2 ;  /* 0x00000002020f7220 */ /* 0x040fe20000400000 */
[----:B0-----:R-:W-:Y:S01]  /*2800*/  FMUL R25, R25, R20 ;  /* 0x0000001419197220 */ /* 0x001fe20000400000 */
[----:B------:R-:W-:Y:S01]  /*2810*/  FFMA R2, R2, R16, R13 ;  /* 0x0000001002027223 */ /* 0x000fe2000000000d */
[----:B------:R-:W-:Y:S01]  /*2820*/  FSETP.GT.AND P5, PT, |R23|, 8.50705917302346158658e+37, PT ;  /* 0x7e8000001700780b */ /* 0x000fe20003fa4200 */
[----:B------:R-:W-:Y:S01]  /*2830*/  FMUL R15, R4, R15 ;  /* 0x0000000f040f7220 */ /* 0x000fe20000400000 */
[----:B-1----:R-:W-:Y:S01]  /*2840*/  FADD R11, R11, R14 ;  /* 0x0000000e0b0b7221 */ /* 0x002fe20000000000 */
[----:B------:R-:W-:Y:S01]  /*2850*/  FSEL R25, R25, RZ, P4 ;  /* 0x000000ff19197208 */ /* 0x000fe20002000000 */
[----:B------:R-:W-:Y:S01]  /*2860*/  FMUL R14, R27, 0.25 ;  /* 0x3e8000001b0e7820 */ /* 0x000fe20000400000 */
[----:B------:R-:W0:Y:S01]  /*2870*/  SHFL.BFLY PT, R13, R2, 0x1, 0x1f ;  /* 0x0c201f00020d7f89 */ /* 0x000e2200000e0000 */
[----:B------:R-:W-:Y:S01]  /*2880*/  FFMA R11, R16, R15, R11 ;  /* 0x0000000f100b7223 */ /* 0x000fe2000000000b */
[----:B---3--:R-:W-:Y:S01]  /*2890*/  FADD R17, -R18, R17 ;  /* 0x0000001112117221 */ /* 0x008fe20000000100 */
[----:B------:R-:W-:Y:S01]  /*28a0*/  FSEL R0, R0, R23, P5 ;  /* 0x0000001700007208 */ /* 0x000fe20002800000 */
[----:B------:R-:W1:Y:S01]  /*28b0*/  S2R R20, SR_TID.X ;  /* 0x0000000000147919 */ /* 0x000e620000002100 */
[----:B------:R-:W-:Y:S01]  /*28c0*/  FSEL R16, R14, R27, P6 ;  /* 0x0000001b0e107208 */ /* 0x000fe20003000000 */
[C---:B------:R-:W-:Y:S01]  /*28d0*/  FFMA R18, R17.reuse, R25, R18 ;  /* 0x0000001911127223 */ /* 0x040fe20000000012 */
[----:B------:R-:W-:Y:S01]  /*28e0*/  FMUL R4, R17, R17 ;  /* 0x0000001111047220 */ /* 0x000fe20000400000 */
[----:B----4-:R-:W-:Y:S01]  /*28f0*/  FADD R22, R22, R19 ;  /* 0x0000001316167221 */ /* 0x010fe20000000000 */
[----:B------:R-:W-:Y:S01]  /*2900*/  @!P1 FMUL R0, R0, 16777216 ;  /* 0x4b80000000009820 */ /* 0x000fe20000400000 */
[----:B------:R-:W-:Y:S01]  /*2910*/  @!P0 FMUL R16, R16, 16777216 ;  /* 0x4b80000010108820 */ /* 0x000fe20000400000 */
[----:B------:R-:W-:Y:S01]  /*2920*/  FMUL R5, R5, R4 ;  /* 0x0000000405057220 */ /* 0x000fe20000400000 */
[----:B------:R-:W2:Y:S01]  /*2930*/  SHFL.BFLY PT, R15, R18, 0x1, 0x1f ;  /* 0x0c201f00120f7f89 */ /* 0x000ea200000e0000 */
[----:B------:R-:W3:Y:S01]  /*2940*/  MUFU.RCP R14, R0 ;  /* 0x00000000000e7308 */ /* 0x000ee20000001000 */
[----:B------:R-:W-:Y:S01]  /*2950*/  FSEL R19, R12, R3, P6 ;  /* 0x000000030c137208 */ /* 0x000fe20003000000 */
[----:B------:R-:W-:Y:S01]  /*2960*/  FFMA R22, R25, R5, R22 ;  /* 0x0000000519167223 */ /* 0x000fe20000000016 */
[----:B------:R-:W4:Y:S01]  /*2970*/  SHFL.BFLY PT, R4, R11, 0x1, 0x1f ;  /* 0x0c201f000b047f89 */ /* 0x000f2200000e0000 */
[----:B------:R-:W-:Y:S01]  /*2980*/  FSEL R5, R10, R9, P5 ;  /* 0x000000090a057208 */ /* 0x000fe20002800000 */
[----:B------:R-:W-:Y:S01]  /*2990*/  IMAD.MOV.U32 R34, RZ, RZ, 0x7f800000 ;  /* 0x7f800000ff227424 */ /* 0x000fe200078e00ff */
[----:B------:R-:W-:Y:S01]  /*29a0*/  @!P0 FMUL R19, R19, 16777216 ;  /* 0x4b80000013138820 */ /* 0x000fe20000400000 */
[----:B------:R-:W5:Y:S01]  /*29b0*/  SHFL.BFLY PT, R17, R22, 0x1, 0x1f ;  /* 0x0c201f0016117f89 */ /* 0x000f6200000e0000 */
[----:B------:R-:W2:Y:S01]  /*29c0*/  MUFU.RCP R16, R16 ;  /* 0x0000001000107308 */ /* 0x000ea20000001000 */
[----:B------:R-:W-:Y:S01]  /*29d0*/  @!P1 FMUL R5, R5, 16777216 ;  /* 0x4b80000005059820 */ /* 0x000fe20000400000 */
[----:B------:R-:W-:Y:S01]  /*29e0*/  FSETP.NEU.AND P5, PT, R23, RZ, PT ;  /* 0x000000ff1700720b */ /* 0x000fe20003fad000 */
[----:B0-----:R-:W-:Y:S01]  /*29f0*/  FADD R13, -R2, R13 ;  /* 0x0000000d020d7221 */ /* 0x001fe20000000100 */
[----:B------:R-:W-:Y:S01]  /*2a00*/  FSETP.NEU.AND P0, PT, R27, RZ, PT ;  /* 0x000000ff1b00720b */ /* 0x000fe20003f0d000 */
[----:B------:R-:W-:Y:S01]  /*2a10*/  IMAD.MOV.U32 R35, RZ, RZ, 0x7f800000 ;  /* 0x7f800000ff237424 */ /* 0x000fe200078e00ff */
[----:B-1----:R-:W-:Y:S01]  /*2a20*/  LOP3.LUT P4, RZ, R20, 0x1f, RZ, 0xc0, !PT ;  /* 0x0000001f14ff7812 */ /* 0x002fe2000788c0ff */
[----:B---3--:R-:W-:Y:S01]  /*2a30*/  FMUL R14, R14, R5 ;  /* 0x000000050e0e7220 */ /* 0x008fe20000400000 */
[----:B------:R-:W-:Y:S01]  /*2a40*/  FMUL R10, R13, R13 ;  /* 0x0000000d0d0a7220 */ /* 0x000fe20000400000 */
[--C-:B------:R-:W-:Y:S01]  /*2a50*/  SHF.R.U32.HI R21, RZ, 0x3, R20.reuse ;  /* 0x00000003ff157819 */ /* 0x100fe20000011614 */
[----:B------:R-:W-:Y:S01]  /*2a60*/  IMAD.MOV.U32 R24, RZ, RZ, -0x800000 ;  /* 0xff800000ff187424 */ /* 0x000fe200078e00ff */
[----:B------:R-:W-:Y:S01]  /*2a70*/  LOP3.LUT R73, R73, 0x1, R20, 0xf8, !PT ;  /* 0x0000000149497812 */ /* 0x000fe200078ef814 */
[----:B------:R-:W-:Y:S01]  /*2a80*/  FMUL R10, R9, R10 ;  /* 0x0000000a090a7220 */ /* 0x000fe20000400000 */
[----:B------:R-:W-:Y:S01]  /*2a90*/  FSEL R14, R14, RZ, P5 ;  /* 0x000000ff0e0e7208 */ /* 0x000fe20002800000 */
[----:B--2---:R-:W-:Y:S01]  /*2aa0*/  FADD R15, -R18, R15 ;  /* 0x0000000f120f7221 */ /* 0x004fe20000000100 */
[----:B------:R-:W-:Y:S01]  /*2ab0*/  FMUL R16, R16, R19 ;  /* 0x0000001310107220 */ /* 0x000fe20000400000 */
[----:B------:R-:W-:Y:S01]  /*2ac0*/  LOP3.LUT R0, R21, 0x4, RZ, 0xc0, !PT ;  /* 0x0000000415007812 */ /* 0x000fe200078ec0ff */
[----:B------:R-:W-:Y:S01]  /*2ad0*/  IMAD.MOV.U32 R25, RZ, RZ, -0x800000 ;  /* 0xff800000ff197424 */ /* 0x000fe200078e00ff */
[----:B----4-:R-:W-:Y:S01]  /*2ae0*/  FADD R11, R11, R4 ;  /* 0x000000040b0b7221 */ /* 0x010fe20000000000 */
[----:B------:R-:W-:Y:S01]  /*2af0*/  FMUL R4, R15, R15 ;  /* 0x0000000f0f047220 */ /* 0x000fe20000400000 */
[----:B------:R-:W-:Y:S01]  /*2b00*/  FSEL R16, R16, RZ, P0 ;  /* 0x000000ff10107208 */ /* 0x000fe20000000000 */
[----:B------:R-:W-:Y:S01]  /*2b10*/  FFMA R13, R13, R14, R2 ;  /* 0x0000000e0d0d7223 */ /* 0x000fe20000000002 */
[----:B-----5:R-:W-:Y:S01]  /*2b20*/  FADD R17, R22, R17 ;  /* 0x0000001116117221 */ /* 0x020fe20000000000 */
[----:B------:R-:W-:Y:S01]  /*2b30*/  FMUL R4, R3, R4 ;  /* 0x0000000403047220 */ /* 0x000fe20000400000 */
[----:B------:R-:W-:Y:S01]  /*2b40*/  FFMA R11, R14, R10, R11 ;  /* 0x0000000a0e0b7223 */ /* 0x000fe2000000000b */
[----:B------:R-:W-:Y:S01]  /*2b50*/  FFMA R15, R15, R16, R18 ;  /* 0x000000100f0f7223 */ /* 0x000fe20000000012 */
[----:B------:R0:W-:Y:S01]  /*2b60*/  @!P4 STS [R0+0x20], R23 ;  /* 0x000020170000c388 */ /* 0x0001e20000000800 */
[----:B------:R-:W-:Y:S01]  /*2b70*/  FFMA R17, R16, R4, R17 ;  /* 0x0000000410117223 */ /* 0x000fe20000000011 */
[C---:B------:R-:W-:Y:S01]  /*2b80*/  ISETP.GE.AND P5, PT, R20.reuse, 0x4, PT ;  /* 0x000000041400780c */ /* 0x040fe20003fa6270 */
[----:B------:R-:W-:Y:S01]  /*2b90*/  IMAD.MOV.U32 R22, RZ, RZ, -0x800000 ;  /* 0xff800000ff167424 */ /* 0x000fe200078e00ff */
[----:B------:R1:W-:Y:S01]  /*2ba0*/  @!P4 STS [R0+0x28], R27 ;  /* 0x0000281b0000c388 */ /* 0x0003e20000000800 */
[----:B------:R-:W-:Y:S01]  /*2bb0*/  LOP3.LUT R21, R20, 0x1, RZ, 0xc0, !PT ;  /* 0x0000000114157812 */ /* 0x000fe200078ec0ff */
[----:B------:R-:W-:-:S02]  /*2bc0*/  IMAD.MOV.U32 R28, RZ, RZ, -0x800000 ;  /* 0xff800000ff1c7424 */ /* 0x000fc400078e00ff */
[----:B------:R-:W-:Y:S01]  /*2bd0*/  @!P4 STS [R0], R13 ;  /* 0x0000000d0000c388 */ /* 0x000fe20000000800 */
[----:B------:R-:W-:Y:S02]  /*2be0*/  IMAD.MOV.U32 R26, RZ, RZ, -0x800000 ;  /* 0xff800000ff1a7424 */ /* 0x000fe400078e00ff */
[----:B0-----:R-:W-:Y:S01]  /*2bf0*/  IMAD.MOV.U32 R23, RZ, RZ, -0x800000 ;  /* 0xff800000ff177424 */ /* 0x001fe200078e00ff */
[----:B------:R-:W-:Y:S01]  /*2c00*/  @!P4 STS [R0+0x8], R15 ;  /* 0x0000080f0000c388 */ /* 0x000fe20000000800 */
[----:B------:R-:W-:Y:S02]  /*2c10*/  IMAD.MOV.U32 R30, RZ, RZ, 0x7f800000 ;  /* 0x7f800000ff1e7424 */ /* 0x000fe400078e00ff */
[----:B-1----:R-:W-:Y:S01]  /*2c20*/  IMAD.MOV.U32 R27, RZ, RZ, -0x800000 ;  /* 0xff800000ff1b7424 */ /* 0x002fe200078e00ff */
[----:B------:R-:W-:Y:S01]  /*2c30*/  @!P4 STS [R0+0x10], R11 ;  /* 0x0000100b0000c388 */ /* 0x000fe20000000800 */
[----:B------:R-:W-:Y:S02]  /*2c40*/  IMAD.MOV.U32 R29, RZ, RZ, 0x7f800000 ;  /* 0x7f800000ff1d7424 */ /* 0x000fe400078e00ff */
[----:B------:R-:W-:Y:S01]  /*2c50*/  IMAD.MOV.U32 R32, RZ, RZ, 0x7f800000 ;  /* 0x7f800000ff207424 */ /* 0x000fe200078e00ff */
[----:B------:R-:W-:Y:S01]  /*2c60*/  @!P4 STS [R0+0x18], R17 ;  /* 0x000018110000c388 */ /* 0x000fe20000000800 */
[----:B------:R-:W-:-:S03]  /*2c70*/  IMAD.MOV.U32 R31, RZ, RZ, 0x7f800000 ;  /* 0x7f800000ff1f7424 */ /* 0x000fc600078e00ff */
[----:B------:R-:W-:Y:S06]  /*2c80*/  BAR.SYNC.DEFER_BLOCKING 0x0 ;  /* 0x0000000000007b1d */ /* 0x000fec0000010000 */
[----:B------:R-:W0:Y:S04]  /*2c90*/  @!P5 LDS R8, [R20.X4+0x20] ;  /* 0x000020001408d984 */ /* 0x000e280000004800 */
[----:B------:R-:W-:Y:S04]  /*2ca0*/  @!P5 LDS R7, [R20.X4] ;  /* 0x000000001407d984 */ /* 0x000fe80000004800 */
[----:B------:R-:W1:Y:S04]  /*2cb0*/  @!P5 LDS R6, [R20.X4+0x10] ;  /* 0x000010001406d984 */ /* 0x000e680000004800 */
[----:B0-----:R-:W0:Y:S04]  /*2cc0*/  SHFL.BFLY PT, R5, R8, 0x1, 0x1f ;  /* 0x0c201f0008057f89 */ /* 0x001e2800000e0000 */
[----:B-1----:R-:W1:Y:S01]  /*2cd0*/  SHFL.BFLY PT, R3, R6, 0x1, 0x1f ;  /* 0x0c201f0006037f89 */ /* 0x002e6200000e0000 */
[----:B0-----:R-:W-:-:S04]  /*2ce0*/  FADD R9, R8, R5 ;  /* 0x0000000508097221 */ /* 0x001fc80000000000 */
[C---:B------:R-:W-:Y:S01]  /*2cf0*/  FMUL R2, R9.reuse, 0.25 ;  /* 0x3e80000009027820 */ /* 0x040fe20000400000 */
[C---:B------:R-:W-:Y:S02]  /*2d00*/  FSETP.GEU.AND P1, PT, |R9|.reuse, 1.175494350822287508e-38, PT ;  /* 0x008000000900780b */ /* 0x040fe40003f2e200 */
[----:B------:R-:W-:Y:S01]  /*2d10*/  FSETP.GT.AND P0, PT, |R9|, 8.50705917302346158658e+37, PT ;  /* 0x7e8000000900780b */ /* 0x000fe20003f04200 */
[----:B-1----:R-:W-:Y:S01]  /*2d20*/  FADD R6, R6, R3 ;  /* 0x0000000306067221 */ /* 0x002fe20000000000 */
[----:B------:R-:W-:Y:S02]  /*2d30*/  IMAD.MOV.U32 R3, RZ, RZ, 0x10 ;  /* 0x00000010ff037424 */ /* 0x000fe400078e00ff */
[----:B------:R-:W-:Y:S02]  /*2d40*/  FSEL R4, R2, R9, P0 ;  /* 0x0000000902047208 */ /* 0x000fe40000000000 */
[----:B------:R-:W0:Y:S05]  /*2d50*/  SHFL.BFLY PT, R2, R7, 0x1, 0x1f ;  /* 0x0c201f0007027f89 */ /* 0x000e2a00000e0000 */
[----:B------:R-:W-:-:S02]  /*2d60*/  @!P1 FMUL R4, R4, 16777216 ;  /* 0x4b80000004049820 */ /* 0x000fc40000400000 */
[----:B------:R-:W-:Y:S01]  /*2d70*/  @P0 FMUL R5, R5, 0.25 ;  /* 0x3e80000005050820 */ /* 0x000fe20000400000 */
[----:B------:R-:W-:-:S03]  /*2d80*/  ISETP.NE.AND P0, PT, R21, RZ, PT ;  /* 0x000000ff1500720c */ /* 0x000fc60003f05270 */
[----:B------:R-:W1:Y:S01]  /*2d90*/  MUFU.RCP R4, R4 ;  /* 0x0000000400047308 */ /* 0x000e620000001000 */
[----:B------:R-:W-:Y:S01]  /*2da0*/  @!P1 FMUL R5, R5, 16777216 ;  /* 0x4b80000005059820 */ /* 0x000fe20000400000 */
[----:B------:R-:W-:Y:S02]  /*2db0*/  FSETP.NEU.AND P1, PT, R9, RZ, PT ;  /* 0x000000ff0900720b */ /* 0x000fe40003f2d000 */
[----:B------:R-:W-:Y:S01]  /*2dc0*/  ISETP.LT.AND P0, PT, R20, 0x4, !P0 ;  /* 0x000000041400780c */ /* 0x000fe20004701270 */
[----:B0-----:R-:W-:Y:S01]  /*2dd0*/  FADD R2, -R7, R2 ;  /* 0x0000000207027221 */ /* 0x001fe20000000100 */
[----:B-1----:R-:W-:-:S03]  /*2de0*/  FMUL R5, R4, R5 ;  /* 0x0000000504057220 */ /* 0x002fc60000400000 */
[----:B------:R-:W-:-:S08]  /*2df0*/  FMUL R11, R2, R2 ;  /* 0x00000002020b7220 */ /* 0x000fd00000400000 */
[----:B------:R-:W-:Y:S01]  /*2e00*/  @P0 STS [R20.X4+0x20], R9 ;  /* 0x0000200914000388 */ /* 0x000fe20000004800 */
[----:B------:R-:W-:Y:S01]  /*2e10*/  FSEL R5, R5, RZ, P1 ;  /* 0x000000ff05057208 */ /* 0x000fe20000800000 */
[----:B------:R-:W-:-:S04]  /*2e20*/  FMUL R11, R8, R11 ;  /* 0x0000000b080b7220 */ /* 0x000fc80000400000 */
[----:B------:R-:W-:Y:S01]  /*2e30*/  FFMA R7, R2, R5, R7 ;  /* 0x0000000502077223 */ /* 0x000fe20000000007 */
[----:B------:R-:W-:Y:S01]  /*2e40*/  FFMA R11, R5, R11, R6 ;  /* 0x0000000b050b7223 */ /* 0x000fe20000000006 */
[----:B------:R-:W-:Y:S01]  /*2e50*/  LOP3.LUT R2, R20, 0x3f, RZ, 0xc0, !PT ;  /* 0x0000003f14027812 */ /* 0x000fe200078ec0ff */
[----:B------:R-:W-:Y:S02]  /*2e60*/  IMAD.MOV.U32 R5, RZ, RZ, 0x39aaaaab ;  /* 0x39aaaaabff057424 */ /* 0x000fe400078e00ff */
[----:B------:R-:W-:Y:S02]  /*2e70*/  @P0 STS [R20.X4], R7 ;  /* 0x0000000714000388 */ /* 0x000fe40000004800 */
[C---:B------:R-:W-:Y:S02]  /*2e80*/  IMAD.WIDE.U32 R44, R2.reuse, R45, c[0x0][0x170] ;  /* 0x00005c00022c7625 */ /* 0x040fe400078e002d */
[----:B------:R-:W-:Y:S02]  /*2e90*/  @P0 STS [R20.X4+0x10], R11 ;  /* 0x0000100b14000388 */ /* 0x000fe40000004800 */
[----:B------:R-:W-:-:S02]  /*2ea0*/  IMAD.WIDE.U32 R2, R2, R3, c[0x0][0x168] ;  /* 0x00005a0002027625 */ /* 0x000fc400078e0003 */
[----:B------:R-:W-:Y:S01]  /*2eb0*/  BAR.SYNC.DEFER_BLOCKING 0x0 ;  /* 0x0000000000007b1d */ /* 0x000fe20000010000 */
[----:B------:R-:W-:Y:S02]  /*2ec0*/  IADD3 R47, P1, R44, 0x4800, RZ ;  /* 0x000048002c2f7810 */ /* 0x000fe40007f3e0ff */
[----:B------:R-:W-:-:S03]  /*2ed0*/  IADD3 R40, P6, R2, 0x9000, RZ ;  /* 0x0000900002287810 */ /* 0x000fc60007fde0ff */
[----:B------:R-:W-:Y:S02]  /*2ee0*/  IMAD.X R44, RZ, RZ, R45, P1 ;  /* 0x000000ffff2c7224 */ /* 0x000fe400008e062d */
[----:B------:R-:W-:Y:S01]  /*2ef0*/  IMAD.X R39, RZ, RZ, R3, P6 ;  /* 0x000000ffff277224 */ /* 0x000fe200030e0603 */
[----:B------:R-:W0:Y:S04]  /*2f00*/  LDS R6, [0x18] ;  /* 0x00001800ff067984 */ /* 0x000e280000000800 */
[----:B------:R-:W1:Y:S04]  /*2f10*/  LDS R4, [0x10] ;  /* 0x00001000ff047984 */ /* 0x000e680000000800 */
[----:B------:R-:W2:Y:S04]  /*2f20*/  LDS R36, [RZ] ;  /* 0x00000000ff247984 */ /* 0x000ea80000000800 */
[----:B------:R-:W3:Y:S01]  /*2f30*/  LDS R37, [0x8] ;  /* 0x00000800ff257984 */ /* 0x000ee20000000800 */
[----:B0-----:R-:W-:Y:S01]  /*2f40*/  FFMA R45, R5, R6, 9.9999999747524270788e-07 ;  /* 0x358637bd052d7423 */ /* 0x001fe20000000006 */
[----:B-1----:R-:W-:-:S05]  /*2f50*/  FFMA R4, R4, R5, 9.9999999747524270788e-07 ;  /* 0x358637bd04047423 */ /* 0x002fca0000000005 */
[----:B------:R-:W0:Y:S08]  /*2f60*/  MUFU.RSQ R45, R45 ;  /* 0x0000002d002d7308 */ /* 0x000e300000001400 */
[----:B--23--:R1:W4:Y:S02]  /*2f70*/  MUFU.RSQ R43, R4 ;  /* 0x00000004002b7308 */ /* 0x00c3240000001400 */
.L_x_3:
[----:B------:R-:W-:Y:S01]  /*2f80*/  IMAD.IADD R49, R67, 0x1, R41 ;  /* 0x0000000143317824 */ /* 0x000fe200078e0229 */
[----:B------:R-:W-:Y:S01]  /*2f90*/  CS2R R12, SRZ ;  /* 0x00000000000c7805 */ /* 0x000fe2000001ff00 */
[----:B------:R-:W-:Y:S01]  /*2fa0*/  IMAD.MOV.U32 R48, RZ, RZ, 0x2 ;  /* 0x00000002ff307424 */ /* 0x000fe200078e00ff */
[----:B------:R-:W-:-:S03]  /*2fb0*/  CS2R R14, SRZ ;  /* 0x00000000000e7805 */ /* 0x000fc6000001ff00 */
[----:B------:R-:W-:-:S05]  /*2fc0*/  IMAD.WIDE R8, R49, R48, c[0x0][0x1a0] ;  /* 0x0000680031087625 */ /* 0x000fca00078e0230 */
[----:B------:R2:W3:Y:S01]  /*2fd0*/  @!P2 LDG.E.EF.128 R12, [R8.64] ;  /* 0x00000004080ca981 */ /* 0x0004e2000c0e1d00 */
[----:B------:R-:W-:Y:S01]  /*2fe0*/  LOP3.LUT R5, R41, 0x3000, R72, 0xfe, !PT ;  /* 0x0000300029057812 */ /* 0x000fe200078efe48 */
[----:B-1----:R-:W-:Y:S02]  /*2ff0*/  IMAD.MOV.U32 R4, RZ, RZ, 0x4 ;  /* 0x00000004ff047424 */ /* 0x002fe400078e00ff */
[----:B------:R-:W-:Y:S02]  /*3000*/  BAR.SYNC.DEFER_BLOCKING 0x0 ;  /* 0x0000000000007b1d */ /* 0x000fe40000010000 */
[----:B------:R-:W-:-:S04]  /*3010*/  IMAD.WIDE.U32 R2, R5, R48, c[0x0][0x170] ;  /* 0x00005c0005027625 */ /* 0x000fc800078e0030 */
[----:B------:R-:W-:-:S04]  /*3020*/  IMAD.WIDE.U32 R4, R5, R4, c[0x0][0x168] ;  /* 0x00005a0005047625 */ /* 0x000fc800078e0004 */
[----:B--2---:R-:W-:Y:S02]  /*3030*/  IMAD.MOV.U32 R8, RZ, RZ, R40 ;  /* 0x000000ffff087224 */ /* 0x004fe400078e0028 */
[----:B------:R-:W-:Y:S01]  /*3040*/  IMAD.MOV.U32 R9, RZ, RZ, R39 ;  /* 0x000000ffff097224 */ /* 0x000fe200078e0027 */
[----:B---3--:R1:W-:Y:S04]  /*3050*/  STS.128 [R70], R12 ;  /* 0x0000000c46007388 */ /* 0x0083e80000000c00 */
[----:B------:R-:W-:Y:S01]  /*3060*/  BAR.SYNC.DEFER_BLOCKING 0x0 ;  /* 0x0000000000007b1d */ /* 0x000fe20000010000 */
[----:B-1----:R-:W-:Y:S02]  /*3070*/  IMAD.MOV.U32 R12, RZ, RZ, R47 ;  /* 0x000000ffff0c7224 */ /* 0x002fe400078e002f */
[----:B------:R-:W-:-:S03]  /*3080*/  IMAD.MOV.U32 R13, RZ, RZ, R44 ;  /* 0x000000ffff0d7224 */ /* 0x000fc600078e002c */
[----:B------:R-:W2:Y:S04]  /*3090*/  LDG.E.EL.64 R2, [R2.64] ;  /* 0x0000000402027981 */ /* 0x000ea8000c2e1b00 */
[----:B------:R-:W3:Y:S04]  /*30a0*/  LDG.E.EL.128 R4, [R4.64] ;  /* 0x0000000404047981 */ /* 0x000ee8000c2e1d00 */
[----:B------:R1:W5:Y:S04]  /*30b0*/  LDG.E.EL.64 R16, [R12.64] ;  /* 0x000000040c107981 */ /* 0x000368000c2e1b00 */
[----:B----4-:R-:W4:Y:S01]  /*30c0*/  LDG.E.EL.128 R8, [R8.64] ;  /* 0x0000000408087981 */ /* 0x010f22000c2e1d00 */
[----:B------:R-:W-:-:S03]  /*30d0*/  FSETP.NAN.AND P1, PT, R35, R35, PT ;  /* 0x000000232300720b */ /* 0x000fc60003f28000 */
[----:B------:R-:W0:Y:S02]  /*30e0*/  LDS.64 R18, [R69] ;  /* 0x0000000045127984 */ /* 0x000e240000000a00 */
[----:B0-----:R-:W-:-:S05]  /*30f0*/  PRMT R14, R18, 0x7632, R14 ;  /* 0x00007632120e7816 */ /* 0x001fca000000000e */
[----:B-1----:R-:W-:-:S04]  /*3100*/  IMAD.U32 R13, R14, 0x10000, RZ ;  /* 0x000100000e0d7824 */ /* 0x002fc800078e00ff */
[----:B------:R-:W-:-:S04]  /*3110*/  FADD R12, -R36, R13 ;  /* 0x0000000d240c7221 */ /* 0x000fc80000000100 */
[----:B------:R-:W-:Y:S01]  /*3120*/  FMUL R12, R43, R12 ;  /* 0x0000000c2b0c7220 */ /* 0x000fe20000400000 */
[C---:B--2---:R-:W-:Y:S01]  /*3130*/  PRMT R50, R2.reuse, 0x7632, R50 ;  /* 0x0000763202327816 */ /* 0x044fe20000000032 */
[----:B------:R-:W-:Y:S01]  /*3140*/  IMAD.U32 R15, R2, 0x10000, RZ ;  /* 0x00010000020f7824 */ /* 0x000fe200078e00ff */
[C---:B------:R-:W-:Y:S01]  /*3150*/  PRMT R2, R3.reuse, 0x7632, R2 ;  /* 0x0000763203027816 */ /* 0x040fe20000000002 */
[----:B------:R-:W-:Y:S02]  /*3160*/  IMAD.U32 R3, R3, 0x10000, RZ ;  /* 0x0001000003037824 */ /* 0x000fe400078e00ff */
[----:B------:R-:W-:Y:S01]  /*3170*/  IMAD.U32 R50, R50, 0x10000, RZ ;  /* 0x0001000032327824 */ /* 0x000fe200078e00ff */
[--C-:B---3--:R-:W-:Y:S01]  /*3180*/  FADD R51, R4, R15.reuse ;  /* 0x0000000f04337221 */ /* 0x108fe20000000000 */
[----:B------:R-:W-:Y:S01]  /*3190*/  IMAD.U32 R14, R2, 0x10000, RZ ;  /* 0x00010000020e7824 */ /* 0x000fe200078e00ff */
[C---:B-----5:R-:W-:Y:S01]  /*31a0*/  PRMT R15, R16.reuse, 0x7632, R15 ;  /* 0x00007632100f7816 */ /* 0x060fe2000000000f */
[----:B------:R-:W-:Y:S01]  /*31b0*/  FADD R52, R5, R50 ;  /* 0x0000003205347221 */ /* 0x000fe20000000000 */
[----:B------:R-:W-:Y:S01]  /*31c0*/  IMAD.U32 R13, R16, 0x10000, RZ ;  /* 0x00010000100d7824 */ /* 0x000fe200078e00ff */
[----:B------:R-:W0:Y:S02]  /*31d0*/  LDS.64 R4, [R69+0x210] ;  /* 0x0002100045047984 */ /* 0x000e240000000a00 */
[----:B------:R-:W-:Y:S01]  /*31e0*/  IMAD.U32 R50, R15, 0x10000, RZ ;  /* 0x000100000f327824 */ /* 0x000fe200078e00ff */
[----:B------:R-:W-:Y:S01]  /*31f0*/  FADD R2, R52, 1 ;  /* 0x3f80000034027421 */ /* 0x000fe20000000000 */
[C---:B------:R-:W-:Y:S01]  /*3200*/  PRMT R15, R17.reuse, 0x7632, R15 ;  /* 0x00007632110f7816 */ /* 0x040fe2000000000f */
[----:B------:R-:W-:Y:S01]  /*3210*/  IMAD.U32 R17, R17, 0x10000, RZ ;  /* 0x0001000011117824 */ /* 0x000fe200078e00ff */
[----:B----4-:R-:W-:Y:S01]  /*3220*/  FADD R9, R9, R50 ;  /* 0x0000003209097221 */ /* 0x010fe20000000000 */
[--C-:B------:R-:W-:Y:S01]  /*3230*/  FADD R50, R7, R14.reuse ;  /* 0x0000000e07327221 */ /* 0x100fe20000000000 */
[----:B------:R-:W-:Y:S01]  /*3240*/  FADD R7, R8, R13 ;  /* 0x0000000d08077221 */ /* 0x000fe20000000000 */
[----:B------:R-:W-:Y:S01]  /*3250*/  IMAD.U32 R13, R18, 0x10000, RZ ;  /* 0x00010000120d7824 */ /* 0x000fe200078e00ff */
[----:B------:R-:W-:Y:S01]  /*3260*/  PRMT R14, R19, 0x7632, R14 ;  /* 0x00007632130e7816 */ /* 0x000fe2000000000e */
[----:B------:R-:W-:Y:S01]  /*3270*/  FFMA R8, R12, R2, R9 ;  /* 0x000000020c087223 */ /* 0x000fe20000000009 */
[----:B------:R-:W-:Y:S01]  /*3280*/  IMAD.U32 R16, R15, 0x10000, RZ ;  /* 0x000100000f107824 */ /* 0x000fe200078e00ff */
[----:B------:R-:W-:Y:S01]  /*3290*/  FADD R12, -R36, R13 ;  /* 0x0000000d240c7221 */ /* 0x000fe20000000100 */
[----:B------:R-:W-:Y:S01]  /*32a0*/  FADD R50, R50, 1 ;  /* 0x3f80000032327421 */ /* 0x000fe20000000000 */
[----:B------:R-:W-:Y:S01]  /*32b0*/  IMAD.U32 R15, R14, 0x10000, RZ ;  /* 0x000100000e0f7824 */ /* 0x000fe200078e00ff */
[----:B------:R-:W-:Y:S01]  /*32c0*/  BAR.SYNC.DEFER_BLOCKING 0x0 ;  /* 0x0000000000007b1d */ /* 0x000fe20000010000 */
[----:B------:R-:W-:Y:S01]  /*32d0*/  FSETP.GEU.AND P6, PT, R35, R8, PT ;  /* 0x000000082300720b */ /* 0x000fe20003fce000 */
[----:B------:R-:W-:Y:S01]  /*32e0*/  FADD R13, R11, R16 ;  /* 0x000000100b0d7221 */ /* 0x000fe20000000000 */
[----:B------:R-:W-:Y:S01]  /*32f0*/  FADD R14, R51, 1 ;  /* 0x3f800000330e7421 */ /* 0x000fe20000000000 */
[----:B------:R-:W-:Y:S01]  /*3300*/  FMUL R12, R43, R12 ;  /* 0x0000000c2b0c7220 */ /* 0x000fe20000400000 */
[----:B------:R-:W-:Y:S01]  /*3310*/  FADD R16, -R36, R15 ;  /* 0x0000000f24107221 */ /* 0x000fe20000000100 */
[----:B------:R-:W-:Y:S01]  /*3320*/  FSEL R18, R35, R8, !P6 ;  /* 0x0000000823127208 */ /* 0x000fe20007000000 */
[----:B------:R-:W-:Y:S01]  /*3330*/  FADD R15, R6, R3 ;  /* 0x00000003060f7221 */ /* 0x000fe20000000000 */
[----:B------:R-:W-:Y:S01]  /*3340*/  FFMA R11, R12, R14, R7 ;  /* 0x0000000e0c0b7223 */ /* 0x000fe20000000007 */
[----:B------:R-:W-:Y:S01]  /*3350*/  FMUL R12, R43, R16 ;  /* 0x000000102b0c7220 */ /* 0x000fe20000400000 */
[----:B------:R-:W-:Y:S01]  /*3360*/  @!P3 FSEL R35, R35, R18, P1 ;  /* 0x000000122323b208 */ /* 0x000fe20000800000 */
[----:B------:R-:W-:Y:S01]  /*3370*/  FADD R52, R10, R17 ;  /* 0x000000110a347221 */ /* 0x000fe20000000000 */
[----:B------:R-:W-:Y:S01]  /*3380*/  FSETP.NAN.AND P6, PT, R34, R34, PT ;  /* 0x000000222200720b */ /* 0x000fe20003fc8000 */
[----:B------:R-:W-:Y:S01]  /*3390*/  FFMA R12, R12, R50, R13 ;  /* 0x000000320c0c7223 */ /* 0x000fe2000000000d */
[----:B------:R-:W-:Y:S01]  /*33a0*/  FSETP.GEU.AND P1, PT, R34, R11, PT ;  /* 0x0000000b2200720b */ /* 0x000fe20003f2e000 */
[----:B------:R-:W-:-:S03]  /*33b0*/  IMAD.U32 R19, R19, 0x10000, RZ ;  /* 0x0001000013137824 */ /* 0x000fc600078e00ff */
[----:B------:R-:W-:Y:S01]  /*33c0*/  FSEL R51, R34, R11, !P1 ;  /* 0x0000000b22337208 */ /* 0x000fe20004800000 */
[----:B------:R-:W-:Y:S01]  /*33d0*/  FADD R18, -R36, R19 ;  /* 0x0000001324127221 */ /* 0x000fe20000000100 */
[CC--:B------:R-:W-:Y:S02]  /*33e0*/  FSETP.GEU.AND P1, PT, R33.reuse, R12.reuse, PT ;  /* 0x0000000c2100720b */ /* 0x0c0fe40003f2e000 */
[----:B------:R-:W-:Y:S02]  /*33f0*/  @!P3 FSEL R34, R34, R51, P6 ;  /* 0x000000332222b208 */ /* 0x000fe40003000000 */
[----:B------:R-:W-:Y:S01]  /*3400*/  FSETP.NAN.AND P6, PT, R33, R33, PT ;  /* 0x000000212100720b */ /* 0x000fe20003fc8000 */
[----:B0-----:R-:W-:Y:S01]  /*3410*/  IMAD.U32 R10, R5, 0x10000, RZ ;  /* 0x00010000050a7824 */ /* 0x001fe200078e00ff */
[----:B------:R-:W-:Y:S01]  /*3420*/  FSEL R6, R33, R12, !P1 ;  /* 0x0000000c21067208 */ /* 0x000fe20004800000 */
[----:B------:R-:W-:Y:S01]  /*3430*/  IMAD.U32 R16, R4, 0x10000, RZ ;  /* 0x0001000004107824 */ /* 0x000fe200078e00ff */
[----:B------:R-:W-:Y:S01]  /*3440*/  PRMT R3, R5, 0x7632, R3 ;  /* 0x0000763205037816 */ /* 0x000fe20000000003 */
[--C-:B------:R-:W-:Y:S01]  /*3450*/  FADD R10, R10, -R37.reuse ;  /* 0x800000250a0a7221 */ /* 0x100fe20000000000 */
[----:B------:R-:W-:Y:S01]  /*3460*/  @!P3 FSEL R33, R33, R6, P6 ;  /* 0x000000062121b208 */ /* 0x000fe20003000000 */
[--C-:B------:R-:W-:Y:S01]  /*3470*/  FADD R16, R16, -R37.reuse ;  /* 0x8000002510107221 */ /* 0x100fe20000000000 */
[----:B------:R-:W-:Y:S01]  /*3480*/  PRMT R4, R4, 0x7632, R4 ;  /* 0x0000763204047816 */ /* 0x000fe20000000004 */
[----:B------:R-:W-:Y:S01]  /*3490*/  IMAD.U32 R6, R3, 0x10000, RZ ;  /* 0x0001000003067824 */ /* 0x000fe200078e00ff */
[----:B------:R-:W-:Y:S01]  /*34a0*/  FADD R3, R15, 1 ;  /* 0x3f8000000f037421 */ /* 0x000fe20000000000 */
[----:B------:R-:W-:Y:S01]  /*34b0*/  FMUL R10, R45, R10 ;  /* 0x0000000a2d0a7220 */ /* 0x000fe20000400000 */
[----:B------:R-:W-:Y:S01]  /*34c0*/  FMUL R15, R43, R18 ;  /* 0x000000122b0f7220 */ /* 0x000fe20000400000 */
[--C-:B------:R-:W-:Y:S01]  /*34d0*/  FADD R6, R6, -R37.reuse ;  /* 0x8000002506067221 */ /* 0x100fe20000000000 */
[----:B------:R-:W-:Y:S01]  /*34e0*/  IMAD.U32 R4, R4, 0x10000, RZ ;  /* 0x0001000004047824 */ /* 0x000fe200078e00ff */
[-CC-:B------:R-:W-:Y:S01]  /*34f0*/  FFMA R10, R10, R3.reuse, R52.reuse ;  /* 0x000000030a0a7223 */ /* 0x180fe20000000034 */
[----:B------:R-:W-:Y:S01]  /*3500*/  FFMA R15, R15, R3, R52 ;  /* 0x000000030f0f7223 */ /* 0x000fe20000000034 */
[C---:B------:R-:W-:Y:S01]  /*3510*/  FMUL R6, R45.reuse, R6 ;  /* 0x000000062d067220 */ /* 0x040fe20000400000 */
[----:B------:R-:W-:Y:S01]  /*3520*/  FADD R4, R4, -R37 ;  /* 0x8000002504047221 */ /* 0x000fe20000000000 */
[C---:B------:R-:W-:Y:S01]  /*3530*/  FMUL R16, R45.reuse, R16 ;  /* 0x000000102d107220 */ /* 0x040fe20000400000 */
[----:B------:R-:W-:Y:S01]  /*3540*/  FSETP.GEU.AND P6, PT, R32, R10, PT ;  /* 0x0000000a2000720b */ /* 0x000fe20003fce000 */
[----:B------:R-:W-:Y:S01]  /*3550*/  FFMA R13, R6, R50, R13 ;  /* 0x00000032060d7223 */ /* 0x000fe2000000000d */
[C---:B------:R-:W-:Y:S01]  /*3560*/  FSETP.NAN.AND P1, PT, R32.reuse, R32, PT ;  /* 0x000000202000720b */ /* 0x040fe20003f28000 */
[----:B------:R-:W-:Y:S01]  /*3570*/  FMUL R4, R45, R4 ;  /* 0x000000042d047220 */ /* 0x000fe20000400000 */
[----:B------:R-:W-:Y:S01]  /*3580*/  FSEL R3, R32, R10, !P6 ;  /* 0x0000000a20037208 */ /* 0x000fe20007000000 */
[----:B------:R-:W-:Y:S01]  /*3590*/  FFMA R16, R16, R14, R7 ;  /* 0x0000000e10107223 */ /* 0x000fe20000000007 */
[----:B------:R-:W-:Y:S01]  /*35a0*/  FSETP.GEU.AND P6, PT, R31, R13, PT ;  /* 0x0000000d1f00720b */ /* 0x000fe20003fce000 */
[----:B------:R-:W-:Y:S01]  /*35b0*/  FFMA R9, R4, R2, R9 ;  /* 0x0000000204097223 */ /* 0x000fe20000000009 */
[----:B------:R-:W-:-:S02]  /*35c0*/  @!P3 FSEL R32, R32, R3, P1 ;  /* 0x000000032020b208 */ /* 0x000fc40000800000 */
[C---:B------:R-:W-:Y:S02]  /*35d0*/  FSEL R4, R31.reuse, R13, !P6 ;  /* 0x0000000d1f047208 */ /* 0x040fe40007000000 */
[C---:B------:R-:W-:Y:S02]  /*35e0*/  FSETP.NAN.AND P1, PT, R31.reuse, R31, PT ;  /* 0x0000001f1f00720b */ /* 0x040fe40003f28000 */
[----:B------:R-:W-:Y:S02]  /*35f0*/  FSETP.GEU.AND P6, PT, R30, R16, PT ;  /* 0x000000101e00720b */ /* 0x000fe40003fce000 */
[----:B------:R-:W-:Y:S02]  /*3600*/  @!P3 FSEL R31, R31, R4, P1 ;  /* 0x000000041f1fb208 */ /* 0x000fe40000800000 */
[----:B------:R-:W-:Y:S02]  /*3610*/  FSETP.GEU.AND P1, PT, R29, R9, PT ;  /* 0x000000091d00720b */ /* 0x000fe40003f2e000 */
[----:B------:R-:W-:-:S02]  /*3620*/  F2FP.BF16.PACK_AB R2, R9, R16 ;  /* 0x000000100902723e */ /* 0x000fc400000010ff */
[----:B------:R-:W-:Y:S02]  /*3630*/  F2FP.BF16.PACK_AB R3, R13, R10 ;  /* 0x0000000a0d03723e */ /* 0x000fe400000010ff */
[C---:B------:R-:W-:Y:S02]  /*3640*/  FSEL R5, R30.reuse, R16, !P6 ;  /* 0x000000101e057208 */ /* 0x040fe40007000000 */
[C---:B------:R-:W-:Y:S01]  /*3650*/  FSEL R4, R29.reuse, R9, !P1 ;  /* 0x000000091d047208 */ /* 0x040fe20004800000 */
[----:B------:R0:W-:Y:S01]  /*3660*/  STS.64 [R69+0x210], R2 ;  /* 0x0002100245007388 */ /* 0x0001e20000000a00 */
[C---:B------:R-:W-:Y:S02]  /*3670*/  FSETP.NAN.AND P6, PT, R29.reuse, R29, PT ;  /* 0x0000001d1d00720b */ /* 0x040fe40003fc8000 */
[----:B------:R-:W-:Y:S02]  /*3680*/  FSETP.NAN.AND P1, PT, R30, R30, PT ;  /* 0x0000001e1e00720b */ /* 0x000fe40003f28000 */
[----:B------:R-:W-:-:S02]  /*3690*/  @!P3 FSEL R29, R29, R4, P6 ;  /* 0x000000041d1db208 */ /* 0x000fc40003000000 */
[----:B------:R-:W-:Y:S02]  /*36a0*/  @!P3 FSEL R30, R30, R5, P1 ;  /* 0x000000051e1eb208 */ /* 0x000fe40000800000 */
[CC--:B------:R-:W-:Y:S02]  /*36b0*/  FSETP.GT.AND P6, PT, R27.reuse, R10.reuse, PT ;  /* 0x0000000a1b00720b */ /* 0x0c0fe40003fc4000 */
[----:B------:R-:W-:Y:S02]  /*36c0*/  FSETP.GT.AND P1, PT, R26, R13, PT ;  /* 0x0000000d1a00720b */ /* 0x000fe40003f24000 */
[----:B0-----:R-:W-:Y:S02]  /*36d0*/  F2FP.BF16.PACK_AB R2, R8, R11 ;  /* 0x0000000b0802723e */ /* 0x001fe400000010ff */
[----:B------:R-:W-:Y:S02]  /*36e0*/  F2FP.BF16.PACK_AB R3, R12, R15 ;  /* 0x0000000f0c03723e */ /* 0x000fe400000010ff */
[----:B------:R-:W-:-:S02]  /*36f0*/  FSEL R10, R27, R10, P6 ;  /* 0x0000000a1b0a7208 */ /* 0x000fc40003000000 */
[C---:B------:R-:W-:Y:S01]  /*3700*/  FSEL R13, R26.reuse, R13, P1 ;  /* 0x0000000d1a0d7208 */ /* 0x040fe20000800000 */
[----:B------:R0:W-:Y:S04]  /*3710*/  STS.64 [R69], R2 ;  /* 0x0000000245007388 */ /* 0x0001e80000000a00 */
[----:B------:R-:W-:Y:S01]  /*3720*/  BAR.SYNC.DEFER_BLOCKING 0x0 ;  /* 0x0000000000007b1d */ /* 0x000fe20000010000 */
[C---:B------:R-:W-:Y:S02]  /*3730*/  FSETP.NAN.AND P6, PT, R26.reuse, R26, PT ;  /* 0x0000001a1a00720b */ /* 0x040fe40003fc8000 */
[----:B------:R-:W-:Y:S02]  /*3740*/  FSETP.NAN.AND P1, PT, R27, R27, PT ;  /* 0x0000001b1b00720b */ /* 0x000fe40003f28000 */
[----:B------:R-:W-:-:S02]  /*3750*/  @!P3 FSEL R26, R26, R13, P6 ;  /* 0x0000000d1a1ab208 */ /* 0x000fc40003000000 */
[----:B------:R-:W-:Y:S02]  /*3760*/  @!P3 FSEL R27, R27, R10, P1 ;  /* 0x0000000a1b1bb208 */ /* 0x000fe40000800000 */
[CC--:B------:R-:W-:Y:S02]  /*3770*/  FSETP.GT.AND P6, PT, R28.reuse, R9.reuse, PT ;  /* 0x000000091c00720b */ /* 0x0c0fe40003fc4000 */
[CC--:B------:R-:W-:Y:S02]  /*3780*/  FSETP.GT.AND P1, PT, R25.reuse, R16.reuse, PT ;  /* 0x000000101900720b */ /* 0x0c0fe40003f24000 */
[----:B------:R-:W-:Y:S02]  /*3790*/  FSEL R9, R28, R9, P6 ;  /* 0x000000091c097208 */ /* 0x000fe40003000000 */
[C---:B------:R-:W-:Y:S02]  /*37a0*/  FSETP.NAN.AND P6, PT, R25.reuse, R25, PT ;  /* 0x000000191900720b */ /* 0x040fe40003fc8000 */
[----:B------:R-:W-:-:S02]  /*37b0*/  FSEL R16, R25, R16, P1 ;  /* 0x0000001019107208 */ /* 0x000fc40000800000 */
[C---:B------:R-:W-:Y:S02]  /*37c0*/  FSETP.GT.AND P1, PT, R24.reuse, R12, PT ;  /* 0x0000000c1800720b */ /* 0x040fe40003f24000 */
[----:B------:R-:W-:Y:S02]  /*37d0*/  @!P3 FSEL R25, R25, R16, P6 ;  /* 0x000000101919b208 */ /* 0x000fe40003000000 */
[C---:B------:R-:W-:Y:S01]  /*37e0*/  FSETP.NAN.AND P6, PT, R24.reuse, R24, PT ;  /* 0x000000181800720b */ /* 0x040fe20003fc8000 */
[----:B------:R-:W1:Y:S01]  /*37f0*/  LDS.128 R4, [R70] ;  /* 0x0000000046047984 */ /* 0x000e620000000c00 */
[----:B0-----:R-:W-:Y:S02]  /*3800*/  FSEL R3, R24, R12, P1 ;  /* 0x0000000c18037208 */ /* 0x001fe40000800000 */
[----:B------:R-:W-:Y:S02]  /*3810*/  FSETP.GT.AND P1, PT, R22, R15, PT ;  /* 0x0000000f1600720b */ /* 0x000fe40003f24000 */
[----:B------:R-:W-:-:S02]  /*3820*/  @!P3 FSEL R24, R24, R3, P6 ;  /* 0x000000031818b208 */ /* 0x000fc40003000000 */
[C---:B------:R-:W-:Y:S02]  /*3830*/  FSEL R3, R22.reuse, R15, P1 ;  /* 0x0000000f16037208 */ /* 0x040fe40000800000 */
[C---:B------:R-:W-:Y:S02]  /*3840*/  FSETP.GT.AND P1, PT, R23.reuse, R8, PT ;  /* 0x000000081700720b */ /* 0x040fe40003f24000 */
[----:B------:R-:W-:Y:S02]  /*3850*/  FSETP.NAN.AND P6, PT, R22, R22, PT ;  /* 0x000000161600720b */ /* 0x000fe40003fc8000 */
[----:B------:R-:W-:Y:S02]  /*3860*/  FSEL R8, R23, R8, P1 ;  /* 0x0000000817087208 */ /* 0x000fe40000800000 */
[----:B------:R-:W-:Y:S02]  /*3870*/  FSETP.NAN.AND P1, PT, R28, R28, PT ;  /* 0x0000001c1c00720b */ /* 0x000fe40003f28000 */
[----:B------:R-:W-:Y:S01]  /*3880*/  @!P3 FSEL R22, R22, R3, P6 ;  /* 0x000000031616b208 */ /* 0x000fe20003000000 */
[----:B------:R-:W-:Y:S01]  /*3890*/  IMAD.WIDE R2, R49, R48, c[0x0][0x1a8] ;  /* 0x00006a0031027625 */ /* 0x000fe200078e0230 */
[----:B------:R-:W-:-:S02]  /*38a0*/  @!P3 FSEL R28, R28, R9, P1 ;  /* 0x000000091c1cb208 */ /* 0x000fc40000800000 */
[C---:B------:R-:W-:Y:S02]  /*38b0*/  FSETP.GT.AND P1, PT, R42.reuse, R11, PT ;  /* 0x0000000b2a00720b */ /* 0x040fe40003f24000 */
[C---:B------:R-:W-:Y:S02]  /*38c0*/  FSETP.NAN.AND P6, PT, R23.reuse, R23, PT ;  /* 0x000000171700720b */ /* 0x040fe40003fc8000 */
[----:B------:R-:W-:Y:S02]  /*38d0*/  FSEL R11, R42, R11, P1 ;  /* 0x0000000b2a0b7208 */ /* 0x000fe40000800000 */
[CC--:B------:R-:W-:Y:S02]  /*38e0*/  FSETP.GEU.AND P1, PT, R46.reuse, R15.reuse, PT ;  /* 0x0000000f2e00720b */ /* 0x0c0fe40003f2e000 */
[----:B------:R-:W-:Y:S02]  /*38f0*/  @!P3 FSEL R23, R23, R8, P6 ;  /* 0x000000081717b208 */ /* 0x000fe40003000000 */
[----:B------:R-:W-:-:S02]  /*3900*/  FSEL R15, R46, R15, !P1 ;  /* 0x0000000f2e0f7208 */ /* 0x000fc40004800000 */
[----:B------:R-:W-:Y:S02]  /*3910*/  IADD3 R41, P1, R41, 0x100, RZ ;  /* 0x0000010029297810 */ /* 0x000fe40007f3e0ff */
[----:B------:R-:W-:-:S03]  /*3920*/  FSETP.NAN.AND P6, PT, R42, R42, PT ;  /* 0x0000002a2a00720b */ /* 0x000fc60003fc8000 */
[----:B------:R-:W-:Y:S01]  /*3930*/  IMAD.X R38, RZ, RZ, R38, P1 ;  /* 0x000000ffff267224 */ /* 0x000fe200008e0626 */
[----:B------:R-:W-:Y:S01]  /*3940*/  ISETP.GE.U32.AND P1, PT, R41, 0xc00, PT ;  /* 0x00000c002900780c */ /* 0x000fe20003f26070 */
[----:B-1----:R0:W-:Y:S01]  /*3950*/  @!P2 STG.E.128 [R2.64], R4 ;  /* 0x000000040200a986 */ /* 0x0021e2000c101d04 */
[----:B------:R-:W-:Y:S02]  /*3960*/  @!P3 FSEL R42, R42, R11, P6 ;  /* 0x0000000b2a2ab208 */ /* 0x000fe40003000000 */
[----:B------:R-:W-:Y:S02]  /*3970*/  FSETP.NAN.AND P6, PT, R46, R46, PT ;  /* 0x0000002e2e00720b */ /* 0x000fe40003fc8000 */
[----:B------:R-:W-:Y:S02]  /*3980*/  ISETP.GE.U32.AND.EX P1, PT, R38, RZ, PT, P1 ;  /* 0x000000ff2600720c */ /* 0x000fe40003f26110 */
[----:B------:R-:W-:Y:S02]  /*3990*/  @!P3 FSEL R46, R46, R15, P6 ;  /* 0x0000000f2e2eb208 */ /* 0x000fe40003000000 */
[----:B------:R-:W-:-:S05]  /*39a0*/  IADD3 R47, P6, R47, 0x200, RZ ;  /* 0x000002002f2f7810 */ /* 0x000fca0007fde0ff */
[----:B------:R-:W-:Y:S01]  /*39b0*/  IMAD.X R44, RZ, RZ, R44, P6 ;  /* 0x000000ffff2c7224 */ /* 0x000fe200030e062c */
[----:B------:R-:W-:-:S05]  /*39c0*/  IADD3 R40, P6, R40, 0x400, RZ ;  /* 0x0000040028287810 */ /* 0x000fca0007fde0ff */
[----:B------:R-:W-:Y:S01]  /*39d0*/  IMAD.X R39, RZ, RZ, R39, P6 ;  /* 0x000000ffff277224 */ /* 0x000fe200030e0627 */
[----:B0-----:R-:W-:Y:S05]  /*39e0*/  @!P1 BRA `(.L_x_3) ;  /* 0xfffff59000009947 */ /* 0x001fea000383ffff */
[----:B------:R-:W-:Y:S01]  /*39f0*/  BAR.SYNC.DEFER_BLOCKING 0x0 ;  /* 0x0000000000007b1d */ /* 0x000fe20000010000 */
[C---:B------:R-:W-:Y:S01]  /*3a00*/  FSETP.NAN.AND P1, PT, R34.reuse, R34, PT ;  /* 0x000000222200720b */ /* 0x040fe20003f28000 */
[----:B------:R-:W-:Y:S01]  /*3a10*/  IMAD.MOV.U32 R16, RZ, RZ, -0x100 ;  /* 0xffffff00ff107424 */ /* 0x000fe200078e00ff */
[CC--:B------:R-:W-:Y:S01]  /*3a20*/  FSETP.GEU.AND P3, PT, R34.reuse, R35.reuse, PT ;  /* 0x000000232200720b */ /* 0x0c0fe20003f6e000 */
[----:B------:R-:W-:Y:S01]  /*3a30*/  IMAD.MOV.U32 R17, RZ, RZ, -0x1 ;  /* 0xffffffffff117424 */ /* 0x000fe200078e00ff */
[----:B------:R-:W-:Y:S02]  /*3a40*/  FSEL R35, R34, R35, P1 ;  /* 0x0000002322237208 */ /* 0x000fe40000800000 */
[----:B------:R-:W-:Y:S02]  /*3a50*/  FSETP.NAN.AND P1, PT, R30, R30, PT ;  /* 0x0000001e1e00720b */ /* 0x000fe40003f28000 */
[----:B------:R-:W-:-:S02]  /*3a60*/  FSEL R35, R34, R35, !P3 ;  /* 0x0000002322237208 */ /* 0x000fc40005800000 */
[CC--:B------:R-:W-:Y:S02]  /*3a70*/  FSETP.GEU.AND P6, PT, R30.reuse, R29.reuse, PT ;  /* 0x0000001d1e00720b */ /* 0x0c0fe40003fce000 */
[----:B------:R-:W-:Y:S02]  /*3a80*/  FSETP.GEU.AND P3, PT, R35, R46, PT ;  /* 0x0000002e2300720b */ /* 0x000fe40003f6e000 */
[----:B------:R-:W-:-:S04]  /*3a90*/  FSEL R29, R30, R29, P1 ;  /* 0x0000001d1e1d7208 */ /* 0x000fc80000800000 */
[----:B------:R-:W-:Y:S02]  /*3aa0*/  FSEL R29, R30, R29, !P6 ;  /* 0x0000001d1e1d7208 */ /* 0x000fe40007000000 */
[----:B------:R-:W-:Y:S02]  /*3ab0*/  FSETP.NAN.AND P6, PT, R35, R35, PT ;  /* 0x000000232300720b */ /* 0x000fe40003fc8000 */
[----:B------:R-:W-:-:S03]  /*3ac0*/  FSETP.GEU.AND P1, PT, R29, R32, PT ;  /* 0x000000201d00720b */ /* 0x000fc60003f2e000 */
[----:B------:R-:W-:Y:S02]  /*3ad0*/  @P3 FSEL R35, R35, R46, P6 ;  /* 0x0000002e23233208 */ /* 0x000fe40003000000 */
[----:B------:R-:W-:Y:S02]  /*3ae0*/  FSETP.NAN.AND P6, PT, R29, R29, PT ;  /* 0x0000001d1d00720b */ /* 0x000fe40003fc8000 */
[----:B------:R-:W-:-:S06]  /*3af0*/  FSETP.GEU.AND P3, PT, R35, R33, PT ;  /* 0x000000212300720b */ /* 0x000fcc0003f6e000 */
[----:B------:R-:W-:Y:S02]  /*3b00*/  @P1 FSEL R29, R29, R32, P6 ;  /* 0x000000201d1d1208 */ /* 0x000fe40003000000 */
[----:B------:R-:W-:-:S05]  /*3b10*/  FSETP.NAN.AND P1, PT, R35, R35, PT ;  /* 0x000000232300720b */ /* 0x000fca0003f28000 */
[----:B------:R-:W-:Y:S02]  /*3b20*/  @P3 FSEL R35, R35, R33, P1 ;  /* 0x0000002123233208 */ /* 0x000fe40000800000 */
[C---:B------:R-:W-:Y:S02]  /*3b30*/  FSETP.GEU.AND P3, PT, R29.reuse, R31, PT ;  /* 0x0000001f1d00720b */ /* 0x040fe40003f6e000 */
[C---:B------:R-:W-:Y:S01]  /*3b40*/  FSETP.NAN.AND P1, PT, R29.reuse, R29, PT ;  /* 0x0000001d1d00720b */ /* 0x040fe20003f28000 */
[----:B------:R-:W0:Y:S10]  /*3b50*/  SHFL.BFLY PT, R2, R35, 0x10, 0x1f ;  /* 0x0e001f0023027f89 */ /* 0x000e3400000e0000 */
[----:B------:R-:W-:-:S02]  /*3b60*/  @P3 FSEL R29, R29, R31, P1 ;  /* 0x0000001f1d1d3208 */ /* 0x000fc40000800000 */
[----:B------:R-:W-:-:S03]  /*3b70*/  FSETP.NAN.AND P1, PT, R35, R35, PT ;  /* 0x000000232300720b */ /* 0x000fc60003f28000 */
[----:B------:R-:W1:Y:S01]  /*3b80*/  SHFL.BFLY PT, R4, R29, 0x10, 0x1f ;  /* 0x0e001f001d047f89 */ /* 0x000e6200000e0000 */
[----:B0-----:R-:W-:-:S09]  /*3b90*/  FSETP.GEU.AND P3, PT, R35, R2, PT ;  /* 0x000000022300720b */ /* 0x001fd20003f6e000 */
[----:B------:R-:W-:Y:S02]  /*3ba0*/  @!P1 FSEL R35, R35, R2, !P3 ;  /* 0x0000000223239208 */ /* 0x000fe40005800000 */
[----:B------:R-:W-:-:S03]  /*3bb0*/  FSETP.NAN.AND P1, PT, R29, R29, PT ;  /* 0x0000001d1d00720b */ /* 0x000fc60003f28000 */
[----:B------:R-:W0:Y:S01]  /*3bc0*/  SHFL.BFLY PT, R2, R35, 0x8, 0x1f ;  /* 0x0d001f0023027f89 */ /* 0x000e2200000e0000 */
[----:B-1----:R-:W-:-:S09]  /*3bd0*/  FSETP.GEU.AND P3, PT, R29, R4, PT ;  /* 0x000000041d00720b */ /* 0x002fd20003f6e000 */
[----:B------:R-:W-:Y:S02]  /*3be0*/  @!P1 FSEL R29, R29, R4, !P3 ;  /* 0x000000041d1d9208 */ /* 0x000fe40005800000 */
[----:B------:R-:W-:-:S03]  /*3bf0*/  FSETP.NAN.AND P1, PT, R35, R35, PT ;  /* 0x000000232300720b */ /* 0x000fc60003f28000 */
[----:B------:R-:W1:Y:S01]  /*3c00*/  SHFL.BFLY PT, R4, R29, 0x8, 0x1f ;  /* 0x0d001f001d047f89 */ /* 0x000e6200000e0000 */
[----:B0-----:R-:W-:-:S13]  /*3c10*/  FSETP.GEU.AND P3, PT, R35, R2, PT ;  /* 0x000000022300720b */ /* 0x001fda0003f6e000 */
[----:B------:R-:W-:Y:S02]  /*3c20*/  @P3 FSEL R35, R35, R2, P1 ;  /* 0x0000000223233208 */ /* 0x000fe40000800000 */
[CC--:B-1----:R-:W-:Y:S02]  /*3c30*/  FSETP.GEU.AND P3, PT, R29.reuse, R4.reuse, PT ;  /* 0x000000041d00720b */ /* 0x0c2fe40003f6e000 */
[C---:B------:R-:W-:Y:S01]  /*3c40*/  FSETP.NAN.AND P1, PT, R29.reuse, R29, PT ;  /* 0x0000001d1d00720b */ /* 0x040fe20003f28000 */
[----:B------:R-:W0:Y:S10]  /*3c50*/  SHFL.BFLY PT, R2, R35, 0x4, 0x1f ;  /* 0x0c801f0023027f89 */ /* 0x000e3400000e0000 */
[----:B------:R-:W-:-:S02]  /*3c60*/  @P3 FSEL R29, R29, R4, P1 ;  /* 0x000000041d1d3208 */ /* 0x000fc40000800000 */
[C---:B------:R-:W-:Y:S02]  /*3c70*/  FSETP.NAN.AND P3, PT, R35.reuse, R35, PT ;  /* 0x000000232300720b */ /* 0x040fe40003f68000 */
[----:B------:R-:W-:Y:S01]  /*3c80*/  FSETP.NAN.AND P1, PT, R42, R42, PT ;  /* 0x0000002a2a00720b */ /* 0x000fe20003f28000 */
[----:B------:R-:W1:Y:S01]  /*3c90*/  SHFL.BFLY PT, R4, R29, 0x4, 0x1f ;  /* 0x0c801f001d047f89 */ /* 0x000e6200000e0000 */
[----:B0-----:R-:W-:-:S13]  /*3ca0*/  FSETP.GEU.AND P6, PT, R35, R2, PT ;  /* 0x000000022300720b */ /* 0x001fda0003fce000 */
[----:B------:R-:W-:Y:S02]  /*3cb0*/  @P6 FSEL R35, R35, R2, P3 ;  /* 0x0000000223236208 */ /* 0x000fe40001800000 */
[CC--:B------:R-:W-:Y:S02]  /*3cc0*/  FSETP.GT.AND P3, PT, R42.reuse, R23.reuse, PT ;  /* 0x000000172a00720b */ /* 0x0c0fe40003f64000 */
[C---:B------:R-:W-:Y:S01]  /*3cd0*/  FSEL R23, R42.reuse, R23, P1 ;  /* 0x000000172a177208 */ /* 0x040fe20000800000 */
[----:B------:R-:W0:Y:S01]  /*3ce0*/  SHFL.BFLY PT, R2, R35, 0x2, 0x1f ;  /* 0x0c401f0023027f89 */ /* 0x000e2200000e0000 */
[----:B------:R-:W-:Y:S02]  /*3cf0*/  FSETP.NAN.AND P6, PT, R25, R25, PT ;  /* 0x000000191900720b */ /* 0x000fe40003fc8000 */
[----:B-1----:R-:W-:Y:S02]  /*3d00*/  FSETP.GEU.AND P1, PT, R29, R4, PT ;  /* 0x000000041d00720b */ /* 0x002fe40003f2e000 */
[----:B------:R-:W-:-:S02]  /*3d10*/  FSEL R23, R42, R23, P3 ;  /* 0x000000172a177208 */ /* 0x000fc40001800000 */
[CC--:B------:R-:W-:Y:S02]  /*3d20*/  FSETP.GT.AND P3, PT, R25.reuse, R28.reuse, PT ;  /* 0x0000001c1900720b */ /* 0x0c0fe40003f64000 */
[----:B------:R-:W-:Y:S02]  /*3d30*/  FSEL R28, R25, R28, P6 ;  /* 0x0000001c191c7208 */ /* 0x000fe40003000000 */
[----:B------:R-:W-:Y:S02]  /*3d40*/  FSETP.GT.AND P6, PT, R23, R22, PT ;  /* 0x000000161700720b */ /* 0x000fe40003fc4000 */
[----:B------:R-:W-:Y:S02]  /*3d50*/  FSEL R25, R25, R28, P3 ;  /* 0x0000001c19197208 */ /* 0x000fe40001800000 */
[----:B------:R-:W-:-:S04]  /*3d60*/  FSETP.NAN.AND P3, PT, R29, R29, PT ;  /* 0x0000001d1d00720b */ /* 0x000fc80003f68000 */
[----:B------:R-:W-:Y:S02]  /*3d70*/  @P1 FSEL R29, R29, R4, P3 ;  /* 0x000000041d1d1208 */ /* 0x000fe40001800000 */
[----:B------:R-:W-:Y:S02]  /*3d80*/  FSETP.GT.AND P1, PT, R25, R27, PT ;  /* 0x0000001b1900720b */ /* 0x000fe40003f24000 */
[C---:B------:R-:W-:Y:S01]  /*3d90*/  FSETP.NAN.AND P3, PT, R23.reuse, R23, PT ;  /* 0x000000171700720b */ /* 0x040fe20003f68000 */
[----:B------:R-:W-:Y:S03]  /*3da0*/  SHFL.BFLY PT, R4, R29, 0x2, 0x1f ;  /* 0x0c401f001d047f89 */ /* 0x000fe600000e0000 */
[----:B------:R-:W-:Y:S02]  /*3db0*/  @!P6 FSEL R23, R23, R22, P3 ;  /* 0x000000161717e208 */ /* 0x000fe40001800000 */
[----:B------:R-:W-:-:S02]  /*3dc0*/  FSETP.NAN.AND P6, PT, R25, R25, PT ;  /* 0x000000191900720b */ /* 0x000fc40003fc8000 */
[----:B------:R-:W-:-:S03]  /*3dd0*/  FSETP.GT.AND P3, PT, R23, R24, PT ;  /* 0x000000181700720b */ /* 0x000fc60003f64000 */
[----:B------:R-:W-:Y:S02]  /*3de0*/  @!P1 FSEL R25, R25, R27, P6 ;  /* 0x0000001b19199208 */ /* 0x000fe40003000000 */
[----:B------:R-:W-:Y:S02]  /*3df0*/  FSETP.NAN.AND P6, PT, R23, R23, PT ;  /* 0x000000171700720b */ /* 0x000fe40003fc8000 */
[----:B------:R-:W-:-:S06]  /*3e00*/  FSETP.GT.AND P1, PT, R25, R26, PT ;  /* 0x0000001a1900720b */ /* 0x000fcc0003f24000 */
[----:B------:R-:W-:Y:S02]  /*3e10*/  @!P3 FSEL R23, R23, R24, P6 ;  /* 0x000000181717b208 */ /* 0x000fe40003000000 */
[----:B------:R-:W-:Y:S02]  /*3e20*/  FSETP.NAN.AND P3, PT, R25, R25, PT ;  /* 0x000000191900720b */ /* 0x000fe40003f68000 */
[----:B0-----:R-:W-:Y:S01]  /*3e30*/  FSETP.GEU.AND P6, PT, R35, R2, PT ;  /* 0x000000022300720b */ /* 0x001fe20003fce000 */
[----:B------:R-:W0:Y:S02]  /*3e40*/  SHFL.BFLY PT, R6, R23, 0x10, 0x1f ;  /* 0x0e001f0017067f89 */ /* 0x000e2400000e0000 */
[----:B------:R-:W-:Y:S02]  /*3e50*/  @!P1 FSEL R25, R25, R26, P3 ;  /* 0x0000001a19199208 */ /* 0x000fe40001800000 */
[----:B------:R-:W-:Y:S02]  /*3e60*/  FSETP.NAN.AND P3, PT, R23, R23, PT ;  /* 0x000000171700720b */ /* 0x000fe40003f68000 */
[C---:B------:R-:W-:Y:S01]  /*3e70*/  FSETP.NAN.AND P1, PT, R35.reuse, R35, PT ;  /* 0x000000232300720b */ /* 0x040fe20003f28000 */
[----:B------:R-:W1:Y:S05]  /*3e80*/  SHFL.BFLY PT, R8, R25, 0x10, 0x1f ;  /* 0x0e001f0019087f89 */ /* 0x000e6a00000e0000 */
[----:B------:R-:W-:-:S02]  /*3e90*/  @P6 FSEL R35, R35, R2, P1 ;  /* 0x0000000223236208 */ /* 0x000fc40000800000 */
[----:B------:R-:W-:-:S03]  /*3ea0*/  FSETP.NAN.AND P1, PT, R25, R25, PT ;  /* 0x000000191900720b */ /* 0x000fc60003f28000 */
[----:B------:R-:W2:Y:S01]  /*3eb0*/  SHFL.BFLY PT, R2, R35, 0x1, 0x1f ;  /* 0x0c201f0023027f89 */ /* 0x000ea200000e0000 */
[----:B0-----:R-:W-:-:S04]  /*3ec0*/  FSETP.GT.AND P6, PT, R23, R6, PT ;  /* 0x000000061700720b */ /* 0x001fc80003fc4000 */
[----:B------:R-:W-:Y:S02]  /*3ed0*/  @!P3 FSEL R23, R23, R6, P6 ;  /* 0x000000061717b208 */ /* 0x000fe40003000000 */
[----:B------:R-:W-:Y:S02]  /*3ee0*/  FSETP.GEU.AND P3, PT, R29, R4, PT ;  /* 0x000000041d00720b */ /* 0x000fe40003f6e000 */
[CC--:B-1----:R-:W-:Y:S01]  /*3ef0*/  FSETP.GT.AND P6, PT, R25.reuse, R8.reuse, PT ;  /* 0x000000081900720b */ /* 0x0c2fe20003fc4000 */
[----:B------:R-:W0:Y:S03]  /*3f00*/  SHFL.BFLY PT, R6, R23, 0x8, 0x1f ;  /* 0x0d001f0017067f89 */ /* 0x000e2600000e0000 */
[----:B------:R-:W-:Y:S02]  /*3f10*/  @!P1 FSEL R25, R25, R8, P6 ;  /* 0x0000000819199208 */ /* 0x000fe40003000000 */
[----:B------:R-:W-:-:S02]  /*3f20*/  FSETP.NAN.AND P1, PT, R29, R29, PT ;  /* 0x0000001d1d00720b */ /* 0x000fc40003f28000 */
[----:B--2---:R-:W-:-:S03]  /*3f30*/  FSETP.GEU.AND P6, PT, R35, R2, PT ;  /* 0x000000022300720b */ /* 0x004fc60003fce000 */
[----:B------:R-:W-:Y:S02]  /*3f40*/  @P3 FSEL R29, R29, R4, P1 ;  /* 0x000000041d1d3208 */ /* 0x000fe40000800000 */
[----:B------:R-:W1:Y:S01]  /*3f50*/  SHFL.BFLY PT, R4, R25, 0x8, 0x1f ;  /* 0x0d001f0019047f89 */ /* 0x000e6200000e0000 */
[----:B------:R-:W-:-:S03]  /*3f60*/  FSETP.NAN.AND P3, PT, R35, R35, PT ;  /* 0x000000232300720b */ /* 0x000fc60003f68000 */
[----:B------:R-:W2:Y:S04]  /*3f70*/  SHFL.BFLY PT, R8, R29, 0x1, 0x1f ;  /* 0x0c201f001d087f89 */ /* 0x000ea800000e0000 */
[----:B------:R-:W-:Y:S02]  /*3f80*/  @P6 SEL R35, R35, R2, P3 ;  /* 0x0000000223236207 */ /* 0x000fe40001800000 */
[C---:B------:R-:W-:Y:S02]  /*3f90*/  FSETP.NAN.AND P6, PT, R23.reuse, R23, PT ;  /* 0x000000171700720b */ /* 0x040fe40003fc8000 */
[----:B0-----:R-:W-:Y:S01]  /*3fa0*/  FSETP.GT.AND P1, PT, R23, R6, PT ;  /* 0x000000061700720b */ /* 0x001fe20003f24000 */
[----:B------:R-:W-:Y:S01]  /*3fb0*/  @!P4 STS [R0], R35 ;  /* 0x000000230000c388 */ /* 0x000fe20000000800 */
[----:B-1----:R-:W-:-:S11]  /*3fc0*/  FSETP.GT.AND P3, PT, R25, R4, PT ;  /* 0x000000041900720b */ /* 0x002fd60003f64000 */
[----:B------:R-:W-:Y:S02]  /*3fd0*/  @!P1 FSEL R23, R23, R6, P6 ;  /* 0x0000000617179208 */ /* 0x000fe40003000000 */
[----:B--2---:R-:W-:Y:S02]  /*3fe0*/  FSETP.GEU.AND P1, PT, R29, R8, PT ;  /* 0x000000081d00720b */ /* 0x004fe40003f2e000 */
[C---:B------:R-:W-:Y:S01]  /*3ff0*/  FSETP.NAN.AND P6, PT, R25.reuse, R25, PT ;  /* 0x000000191900720b */ /* 0x040fe20003fc8000 */
[----:B------:R-:W0:Y:S03]  /*4000*/  SHFL.BFLY PT, R2, R23, 0x4, 0x1f ;  /* 0x0c801f0017027f89 */ /* 0x000e2600000e0000 */
[----:B------:R-:W-:Y:S02]  /*4010*/  @!P3 FSEL R25, R25, R4, P6 ;  /* 0x000000041919b208 */ /* 0x000fe40003000000 */
[----:B------:R-:W-:-:S02]  /*4020*/  FSETP.NAN.AND P3, PT, R29, R29, PT ;  /* 0x0000001d1d00720b */ /* 0x000fc40003f68000 */
[----:B------:R-:W-:Y:S01]  /*4030*/  FSETP.NAN.AND P6, PT, R23, R23, PT ;  /* 0x000000171700720b */ /* 0x000fe20003fc8000 */
[----:B------:R-:W1:Y:S02]  /*4040*/  SHFL.BFLY PT, R6, R25, 0x4, 0x1f ;  /* 0x0c801f0019067f89 */ /* 0x000e6400000e0000 */
[----:B------:R-:W-:-:S05]  /*4050*/  @P1 SEL R29, R29, R8, P3 ;  /* 0x000000081d1d1207 */ /* 0x000fca0001800000 */
[----:B------:R-:W-:Y:S04]  /*4060*/  @!P4 STS [R0+0x8], R29 ;  /* 0x0000081d0000c388 */ /* 0x000fe80000000800 */
[----:B------:R-:W-:Y:S01]  /*4070*/  BAR.SYNC.DEFER_BLOCKING 0x0 ;  /* 0x0000000000007b1d */ /* 0x000fe20000010000 */
[----:B0-----:R-:W-:Y:S02]  /*4080*/  FSETP.GT.AND P3, PT, R23, R2, PT ;  /* 0x000000021700720b */ /* 0x001fe40003f64000 */
[----:B-1----:R-:W-:-:S11]  /*4090*/  FSETP.GT.AND P1, PT, R25, R6, PT ;  /* 0x000000061900720b */ /* 0x002fd60003f24000 */
[----:B------:R-:W-:Y:S02]  /*40a0*/  @!P3 FSEL R23, R23, R2, P6 ;  /* 0x000000021717b208 */ /* 0x000fe40003000000 */
[----:B------:R-:W-:Y:S02]  /*40b0*/  FSETP.NAN.AND P3, PT, R25, R25, PT ;  /* 0x000000191900720b */ /* 0x000fe40003f68000 */
[----:B------:R-:W-:Y:S01]  /*40c0*/  FSETP.NAN.AND P6, PT, R23, R23, PT ;  /* 0x000000171700720b */ /* 0x000fe20003fc8000 */
[----:B------:R-:W0:Y:S04]  /*40d0*/  SHFL.BFLY PT, R4, R23, 0x2, 0x1f ;  /* 0x0c401f0017047f89 */ /* 0x000e2800000e0000 */
[----:B------:R-:W-:Y:S01]  /*40e0*/  @!P5 LDS R3, [R20.X4] ;  /* 0x000000001403d984 */ /* 0x000fe20000004800 */
[----:B------:R-:W-:-:S05]  /*40f0*/  @!P1 FSEL R25, R25, R6, P3 ;  /* 0x0000000619199208 */ /* 0x000fca0001800000 */
[----:B------:R-:W1:Y:S01]  /*4100*/  SHFL.BFLY PT, R6, R25, 0x2, 0x1f ;  /* 0x0c401f0019067f89 */ /* 0x000e6200000e0000 */
[----:B0-----:R-:W-:Y:S02]  /*4110*/  FSETP.GT.AND P3, PT, R23, R4, PT ;  /* 0x000000041700720b */ /* 0x001fe40003f64000 */
[----:B-1----:R-:W-:-:S11]  /*4120*/  FSETP.GT.AND P1, PT, R25, R6, PT ;  /* 0x000000061900720b */ /* 0x002fd60003f24000 */
[----:B------:R-:W-:Y:S02]  /*4130*/  @!P3 FSEL R23, R23, R4, P6 ;  /* 0x000000041717b208 */ /* 0x000fe40003000000 */
[----:B------:R-:W-:-:S03]  /*4140*/  FSETP.NAN.AND P3, PT, R25, R25, PT ;  /* 0x000000191900720b */ /* 0x000fc60003f68000 */
[----:B------:R-:W0:Y:S04]  /*4150*/  SHFL.BFLY PT, R4, R23, 0x1, 0x1f ;  /* 0x0c201f0017047f89 */ /* 0x000e2800000e0000 */
[----:B------:R-:W1:Y:S01]  /*4160*/  SHFL.BFLY PT, R2, R3, 0x1, 0x1f ;  /* 0x0c201f0003027f89 */ /* 0x000e6200000e0000 */
[----:B------:R-:W-:-:S05]  /*4170*/  @!P1 FSEL R25, R25, R6, P3 ;  /* 0x0000000619199208 */ /* 0x000fca0001800000 */
[----:B------:R-:W2:Y:S01]  /*4180*/  SHFL.BFLY PT, R6, R25, 0x1, 0x1f ;  /* 0x0c201f0019067f89 */ /* 0x000ea200000e0000 */
[----:B0-----:R-:W-:Y:S02]  /*4190*/  FSETP.GT.AND P3, PT, R23, R4, PT ;  /* 0x000000041700720b */ /* 0x001fe40003f64000 */
[----:B-1----:R-:W-:-:S04]  /*41a0*/  FSETP.GEU.AND P6, PT, R3, R2, PT ;  /* 0x000000020300720b */ /* 0x002fc80003fce000 */
[C---:B------:R-:W-:Y:S02]  /*41b0*/  SEL R2, R3.reuse, R2, !P6 ;  /* 0x0000000203027207 */ /* 0x040fe40007000000 */
[----:B------:R-:W-:Y:S02]  /*41c0*/  FSETP.NAN.AND P6, PT, R3, R3, PT ;  /* 0x000000030300720b */ /* 0x000fe40003fc8000 */
[----:B--2---:R-:W-:Y:S02]  /*41d0*/  FSETP.GT.AND P1, PT, R25, R6, PT ;  /* 0x000000061900720b */ /* 0x004fe40003f24000 */
[----:B------:R-:W-:Y:S02]  /*41e0*/  SEL R5, R3, R2, P6 ;  /* 0x0000000203057207 */ /* 0x000fe40003000000 */
[----:B------:R-:W-:-:S03]  /*41f0*/  FSETP.NAN.AND P6, PT, R23, R23, PT ;  /* 0x000000171700720b */ /* 0x000fc60003fc8000 */
[----:B------:R-:W-:Y:S01]  /*4200*/  @P0 STS [R20.X4], R5 ;  /* 0x0000000514000388 */ /* 0x000fe20000004800 */
[----:B------:R-:W-:-:S03]  /*4210*/  @!P3 SEL R23, R23, R4, P6 ;  /* 0x000000041717b207 */ /* 0x000fc60003000000 */
[----:B------:R-:W-:Y:S01]  /*4220*/  BAR.SYNC.DEFER_BLOCKING 0x0 ;  /* 0x0000000000007b1d */ /* 0x000fe20000010000 */
[----:B------:R-:W-:-:S04]  /*4230*/  FSETP.NAN.AND P3, PT, R25, R25, PT ;  /* 0x000000191900720b */ /* 0x000fc80003f68000 */
[----:B------:R-:W-:Y:S01]  /*4240*/  @!P1 SEL R25, R25, R6, P3 ;  /* 0x0000000619199207 */ /* 0x000fe20001800000 */
[----:B------:R-:W-:Y:S04]  /*4250*/  LDS R2, [RZ] ;  /* 0x00000000ff027984 */ /* 0x000fe80000000800 */
[----:B------:R-:W0:Y:S04]  /*4260*/  LDS R3, [0x8] ;  /* 0x00000800ff037984 */ /* 0x000e280000000800 */
[----:B------:R-:W-:Y:S06]  /*4270*/  BAR.SYNC.DEFER_BLOCKING 0x0 ;  /* 0x0000000000007b1d */ /* 0x000fec0000010000 */
[----:B0-----:R-:W-:Y:S04]  /*4280*/  STS.64 [RZ], R2 ;  /* 0x00000002ff007388 */ /* 0x001fe80000000a00 */
[----:B------:R-:W-:Y:S06]  /*4290*/  BAR.SYNC.DEFER_BLOCKING 0x0 ;  /* 0x0000000000007b1d */ /* 0x000fec0000010000 */
[----:B------:R-:W-:Y:S04]  /*42a0*/  LDS R4, [R21.X4] ;  /* 0x0000000015047984 */ /* 0x000fe80000004800 */
[----:B------:R-:W-:Y:S06]  /*42b0*/  BAR.SYNC.DEFER_BLOCKING 0x0 ;  /* 0x0000000000007b1d */ /* 0x000fec0000010000 */
[----:B------:R-:W-:Y:S04]  /*42c0*/  @!P4 STS [R0], R23 ;  /* 0x000000170000c388 */ /* 0x000fe80000000800 */
[----:B------:R-:W-:Y:S04]  /*42d0*/  @!P4 STS [R0+0x8], R25 ;  /* 0x000008190000c388 */ /* 0x000fe80000000800 */
[----:B------:R-:W-:Y:S06]  /*42e0*/  BAR.SYNC.DEFER_BLOCKING 0x0 ;  /* 0x0000000000007b1d */ /* 0x000fec0000010000 */
[----:B------:R-:W0:Y:S04]  /*42f0*/  @!P5 LDS R7, [R20.X4] ;  /* 0x000000001407d984 */ /* 0x000e280000004800 */
[----:B0-----:R-:W0:Y:S01]  /*4300*/  SHFL.BFLY PT, R6, R7, 0x1, 0x1f ;  /* 0x0c201f0007067f89 */ /* 0x001e2200000e0000 */
[----:B------:R-:W-:-:S02]  /*4310*/  FSETP.NAN.AND P3, PT, R7, R7, PT ;  /* 0x000000070700720b */ /* 0x000fc40003f68000 */
[----:B0-----:R-:W-:-:S04]  /*4320*/  FSETP.GT.AND P1, PT, R7, R6, PT ;  /* 0x000000060700720b */ /* 0x001fc80003f24000 */
[----:B------:R-:W-:Y:S02]  /*4330*/  SEL R6, R7, R6, P1 ;  /* 0x0000000607067207 */ /* 0x000fe40000800000 */
[----:B------:R-:W-:Y:S02]  /*4340*/  FSETP.GE.AND P1, PT, R3, RZ, PT ;  /* 0x000000ff0300720b */ /* 0x000fe40003f26000 */
[----:B------:R-:W-:Y:S01]  /*4350*/  SEL R5, R7, R6, P3 ;  /* 0x0000000607057207 */ /* 0x000fe20001800000 */
[----:B------:R-:W-:Y:S01]  /*4360*/  IMAD.MOV.U32 R6, RZ, RZ, 0x3e800000 ;  /* 0x3e800000ff067424 */ /* 0x000fe200078e00ff */
[----:B------:R-:W-:-:S03]  /*4370*/  FSEL R3, R3, RZ, !P1 ;  /* 0x000000ff03037208 */ /* 0x000fc60004800000 */
[----:B------:R-:W-:Y:S04]  /*4380*/  @P0 STS [R20.X4], R5 ;  /* 0x0000000514000388 */ /* 0x000fe80000004800 */
[----:B------:R-:W-:Y:S01]  /*4390*/  BAR.SYNC.DEFER_BLOCKING 0x0 ;  /* 0x0000000000007b1d */ /* 0x000fe20000010000 */
[----:B------:R-:W-:Y:S01]  /*43a0*/  FSETP.GE.AND P0, PT, R2, RZ, PT ;  /* 0x000000ff0200720b */ /* 0x000fe20003f06000 */
[----:B------:R-:W-:-:S03]  /*43b0*/  FADD R3, RZ, -R3 ;  /* 0x80000003ff037221 */ /* 0x000fc60000000000 */
[----:B------:R-:W-:Y:S02]  /*43c0*/  FSEL R2, R2, RZ, !P0 ;  /* 0x000000ff02027208 */ /* 0x000fe40004000000 */
[----:B------:R-:W-:-:S03]  /*43d0*/  FSETP.NAN.AND P4, PT, R3, R3, PT ;  /* 0x000000030300720b */ /* 0x000fc60003f88000 */
[----:B------:R-:W-:-:S05]  /*43e0*/  FADD R2, RZ, -R2 ;  /* 0x80000002ff027221 */ /* 0x000fca0000000000 */
[----:B------:R-:W-:Y:S01]  /*43f0*/  FSETP.NAN.AND P3, PT, R2, R2, PT ;  /* 0x000000020200720b */ /* 0x000fe20003f68000 */
[----:B------:R-:W0:Y:S04]  /*4400*/  LDS R8, [RZ] ;  /* 0x00000000ff087984 */ /* 0x000e280000000800 */
[----:B------:R-:W1:Y:S04]  /*4410*/  LDS R9, [0x8] ;  /* 0x00000800ff097984 */ /* 0x000e680000000800 */
[----:B------:R-:W-:Y:S01]  /*4420*/  BAR.SYNC.DEFER_BLOCKING 0x0 ;  /* 0x0000000000007b1d */ /* 0x000fe20000010000 */
[----:B0-----:R-:W-:-:S05]  /*4430*/  FSETP.GTU.AND P0, PT, R8, RZ, PT ;  /* 0x000000ff0800720b */ /* 0x001fca0003f0c000 */
[----:B-1----:R-:W-:Y:S04]  /*4440*/  STS.64 [RZ], R8 ;  /* 0x00000008ff007388 */ /* 0x002fe80000000a00 */
[----:B------:R-:W-:Y:S01]  /*4450*/  BAR.SYNC.DEFER_BLOCKING 0x0 ;  /* 0x0000000000007b1d */ /* 0x000fe20000010000 */
[C---:B------:R-:W-:Y:S02]  /*4460*/  FSETP.GTU.AND P1, PT, R9.reuse, RZ, PT ;  /* 0x000000ff0900720b */ /* 0x040fe40003f2c000 */
[----:B------:R-:W-:Y:S02]  /*4470*/  FSEL R5, R8, RZ, P0 ;  /* 0x000000ff08057208 */ /* 0x000fe40000000000 */
[----:B------:R-:W-:Y:S02]  /*4480*/  FSEL R0, R9, RZ, P1 ;  /* 0x000000ff09007208 */ /* 0x000fe40000800000 */
[----:B------:R-:W-:-:S02]  /*4490*/  FSETP.GT.AND P0, PT, R2, R5, PT ;  /* 0x000000050200720b */ /* 0x000fc40003f04000 */
[CC--:B------:R-:W-:Y:S02]  /*44a0*/  FSETP.GT.AND P1, PT, R3.reuse, R0.reuse, PT ;  /* 0x000000000300720b */ /* 0x0c0fe40003f24000 */
[----:B------:R-:W-:Y:S02]  /*44b0*/  @!P3 FSEL R2, R2, R5, P0 ;  /* 0x000000050202b208 */ /* 0x000fe40000000000 */
[----:B------:R-:W-:-:S03]  /*44c0*/  @!P4 FSEL R3, R3, R0, P1 ;  /* 0x000000000303c208 */ /* 0x000fc60000800000 */
[----:B------:R-:W-:Y:S02]  /*44d0*/  FMUL R0, R2, 0.0078740157186985015869 ;  /* 0x3c01020402007820 */ /* 0x000fe40000400000 */
[----:B------:R-:W-:Y:S01]  /*44e0*/  FMUL R5, R3, 0.0078740157186985015869 ;  /* 0x3c01020403057820 */ /* 0x000fe20000400000 */
[----:B------:R-:W-:Y:S02]  /*44f0*/  IMAD.WIDE R2, R73, R48, c[0x0][0x1b0] ;  /* 0x00006c0049027625 */ /* 0x000fe400078e0230 */
[C---:B------:R-:W-:Y:S02]  /*4500*/  FSETP.GT.AND P0, PT, R0.reuse, 9.9999997473787516356e-06, PT ;  /* 0x3727c5ac0000780b */ /* 0x040fe40003f04000 */
[----:B------:R-:W-:Y:S01]  /*4510*/  FSETP.GT.AND P3, PT, R5, 9.9999997473787516356e-06, PT ;  /* 0x3727c5ac0500780b */ /* 0x000fe20003f64000 */
[----:B------:R-:W0:Y:S01]  /*4520*/  LDS R21, [R21.X4] ;  /* 0x0000000015157984 */ /* 0x000e220000004800 */
[----:B------:R-:W-:Y:S01]  /*4530*/  FSETP.NAN.AND P1, PT, R0, R0, PT ;  /* 0x000000000000720b */ /* 0x000fe20003f28000 */
[----:B------:R-:W-:-:S08]  /*4540*/  IMAD.WIDE R48, R73, R48, c[0x0][0x1b8] ;  /* 0x00006e0049307625 */ /* 0x000fd000078e0230 */
[----:B------:R-:W-:Y:S02]  /*4550*/  @!P0 FSEL R0, R0, 9.9999997473787516356e-06, P1 ;  /* 0x3727c5ac00008808 */ /* 0x000fe40000800000 */
[C---:B------:R-:W-:Y:S02]  /*4560*/  FSETP.NAN.AND P0, PT, R5.reuse, R5, PT ;  /* 0x000000050500720b */ /* 0x040fe40003f08000 */
[----:B------:R-:W-:Y:S02]  /*4570*/  FSETP.GT.AND P1, PT, |R0|, 8.50705917302346158658e+37, PT ;  /* 0x7e8000000000780b */ /* 0x000fe40003f24200 */
[----:B------:R-:W-:Y:S02]  /*4580*/  @!P3 FSEL R5, R5, 9.9999997473787516356e-06, P0 ;  /* 0x3727c5ac0505b808 */ /* 0x000fe40000000000 */
[----:B------:R-:W-:Y:S02]  /*4590*/  LOP3.LUT P0, RZ, R20, 0x3e, RZ, 0xc0, !PT ;  /* 0x0000003e14ff7812 */ /* 0x000fe4000780c0ff */
[----:B------:R-:W-:-:S02]  /*45a0*/  FSETP.GT.AND P3, PT, |R5|, 8.50705917302346158658e+37, PT ;  /* 0x7e8000000500780b */ /* 0x000fc40003f64200 */
[C---:B------:R-:W-:Y:S02]  /*45b0*/  FSETP.GEU.AND P4, PT, |R0|.reuse, 1.175494350822287508e-38, PT ;  /* 0x008000000000780b */ /* 0x040fe40003f8e200 */
[----:B------:R-:W-:Y:S02]  /*45c0*/  FSETP.GEU.AND P5, PT, |R5|, 1.175494350822287508e-38, PT ;  /* 0x008000000500780b */ /* 0x000fe40003fae200 */
[----:B------:R-:W-:Y:S01]  /*45d0*/  ISETP.LT.AND P0, PT, R73, 0x200, !P0 ;  /* 0x000002004900780c */ /* 0x000fe20004701270 */
[----:B------:R-:W-:Y:S01]  /*45e0*/  @P1 FMUL R0, R0, 0.25 ;  /* 0x3e80000000001820 */ /* 0x000fe20000400000 */
[C---:B------:R-:W-:Y:S02]  /*45f0*/  FSEL R7, R6.reuse, 1, P1 ;  /* 0x3f80000006077808 */ /* 0x040fe40000800000 */
[----:B------:R-:W-:-:S03]  /*4600*/  FSEL R6, R6, 1, P3 ;  /* 0x3f80000006067808 */ /* 0x000fc60001800000 */
[----:B------:R-:W-:Y:S02]  /*4610*/  @P3 FMUL R5, R5, 0.25 ;  /* 0x3e80000005053820 */ /* 0x000fe40000400000 */
[----:B------:R-:W-:Y:S01]  /*4620*/  @!P4 FMUL R0, R0, 16777216 ;  /* 0x4b8000000000c820 */ /* 0x000fe20000400000 */
[----:B------:R-:W-:Y:S01]  /*4630*/  @!P4 FMUL R7, R7, 16777216 ;  /* 0x4b8000000707c820 */ /* 0x000fe20000400000 */
[----:B------:R-:W-:Y:S01]  /*4640*/  @!P5 FMUL R5, R5, 16777216 ;  /* 0x4b8000000505d820 */ /* 0x000fe20000400000 */
[----:B------:R-:W-:Y:S01]  /*4650*/  @!P5 FMUL R6, R6, 16777216 ;  /* 0x4b8000000606d820 */ /* 0x000fe20000400000 */
[----:B0-----:R-:W-:Y:S02]  /*4660*/  F2FP.BF16.PACK_AB R4, R21, R4 ;  /* 0x000000041504723e */ /* 0x001fe400000010ff */
[----:B------:R-:W0:Y:S02]  /*4670*/  MUFU.RCP R0, R0 ;  /* 0x0000000000007308 */ /* 0x000e240000001000 */
[----:B------:R-:W-:-:S02]  /*4680*/  PRMT R9, R4, 0x7610, R9 ;  /* 0x0000761004097816 */ /* 0x000fc40000000009 */
[----:B------:R-:W-:Y:S02]  /*4690*/  PRMT R24, R4, 0x7632, R24 ;  /* 0x0000763204187816 */ /* 0x000fe40000000018 */
[----:B------:R-:W-:Y:S01]  /*46a0*/  LOP3.LUT R4, R20, 0x20, RZ, 0xc0, !PT ;  /* 0x0000002014047812 */ /* 0x000fe200078ec0ff */
[----:B------:R1:W-:Y:S01]  /*46b0*/  @P0 STG.E.U16 [R2.64], R9 ;  /* 0x0000000902000986 */ /* 0x0003e2000c101504 */
[----:B------:R-:W2:Y:S02]  /*46c0*/  MUFU.RCP R5, R5 ;  /* 0x0000000500057308 */ /* 0x000ea40000001000 */
[----:B------:R-:W-:Y:S01]  /*46d0*/  SHF.R.U32.HI R4, RZ, 0x2, R4 ;  /* 0x00000002ff047819 */ /* 0x000fe20000011604 */
[----:B------:R1:W-:Y:S01]  /*46e0*/  @P0 STG.E.U16 [R48.64], R24 ;  /* 0x0000001830000986 */ /* 0x0003e2000c101504 */
[----:B0-----:R-:W-:-:S03]  /*46f0*/  FMUL R0, R0, R7 ;  /* 0x0000000700007220 */ /* 0x001fc60000400000 */
[----:B------:R-:W-:Y:S01]  /*4700*/  BAR.SYNC.DEFER_BLOCKING 0x0 ;  /* 0x0000000000007b1d */ /* 0x000fe20000010000 */
[----:B--2---:R-:W-:-:S05]  /*4710*/  FMUL R5, R5, R6 ;  /* 0x0000000605057220 */ /* 0x004fca0000400000 */
[----:B------:R1:W-:Y:S04]  /*4720*/  STS [RZ], R0 ;  /* 0x00000000ff007388 */ /* 0x0003e80000000800 */
[----:B------:R1:W-:Y:S04]  /*4730*/  STS [0x8], R5 ;  /* 0x00000805ff007388 */ /* 0x0003e80000000800 */
[----:B------:R-:W-:Y:S06]  /*4740*/  BAR.SYNC.DEFER_BLOCKING 0x0 ;  /* 0x0000000000007b1d */ /* 0x000fec0000010000 */
[----:B------:R1:W0:Y:S02]  /*4750*/  LDS R8, [R4] ;  /* 0x0000000004087984 */ /* 0x0002240000000800 */
.L_x_4:
[----:B------:R-:W-:Y:S01]  /*4760*/  IADD3 R16, P0, R16, 0x100, RZ ;  /* 0x0000010010107810 */ /* 0x000fe20007f1e0ff */
[----:B01----:R-:W-:Y:S01]  /*4770*/  IMAD.MOV.U32 R3, RZ, RZ, 0x2 ;  /* 0x00000002ff037424 */ /* 0x003fe200078e00ff */
[----:B------:R-:W-:Y:S01]  /*4780*/  CS2R R4, SRZ ;  /* 0x0000000000047805 */ /* 0x000fe2000001ff00 */
[----:B------:R-:W-:-:S02]  /*4790*/  CS2R R6, SRZ ;  /* 0x0000000000067805 */ /* 0x000fc4000001ff00 */
[----:B------:R-:W-:-:S04]  /*47a0*/  IMAD.IADD R18, R67, 0x1, R16 ;  /* 0x0000000143127824 */ /* 0x000fc800078e0210 */
[----:B------:R-:W-:-:S05]  /*47b0*/  IMAD.WIDE R2, R18, R3, c[0x0][0x1a8] ;  /* 0x00006a0012027625 */ /* 0x000fca00078e0203 */
[----:B------:R-:W2:Y:S01]  /*47c0*/  @!P2 LDG.E.EF.128 R4, [R2.64] ;  /* 0x000000040204a981 */ /* 0x000ea2000c0e1d00 */
[----:B------:R-:W-:Y:S01]  /*47d0*/  IMAD.X R17, RZ, RZ, R17, P0 ;  /* 0x000000ffff117224 */ /* 0x000fe200000e0611 */
[----:B------:R-:W-:-:S04]  /*47e0*/  ISETP.GE.U32.AND P0, PT, R16, 0xb00, PT ;  /* 0x00000b001000780c */ /* 0x000fc80003f06070 */
[----:B------:R-:W-:Y:S01]  /*47f0*/  ISETP.GE.U32.AND.EX P0, PT, R17, RZ, PT, P0 ;  /* 0x000000ff1100720c */ /* 0x000fe20003f06100 */
[C---:B--2---:R-:W-:Y:S01]  /*4800*/  IMAD.U32 R9, R4.reuse, 0x10000, RZ ;  /* 0x0001000004097824 */ /* 0x044fe200078e00ff */
[----:B------:R-:W-:Y:S01]  /*4810*/  PRMT R4, R4, 0x7632, R4 ;  /* 0x0000763204047816 */ /* 0x000fe20000000004 */
[C---:B------:R-:W-:Y:S01]  /*4820*/  IMAD.U32 R11, R6.reuse, 0x10000, RZ ;  /* 0x00010000060b7824 */ /* 0x040fe200078e00ff */
[----:B------:R-:W-:Y:S01]  /*4830*/  PRMT R6, R6, 0x7632, R6 ;  /* 0x0000763206067816 */ /* 0x000fe20000000006 */
[C---:B0-----:R-:W-:Y:S01]  /*4840*/  FMUL R0, R8.reuse, R9 ;  /* 0x0000000908007220 */ /* 0x041fe20000400000 */
[C---:B------:R-:W-:Y:S01]  /*4850*/  IMAD.U32 R9, R5.reuse, 0x10000, RZ ;  /* 0x0001000005097824 */ /* 0x040fe200078e00ff */
[C---:B------:R-:W-:Y:S01]  /*4860*/  FMUL R11, R8.reuse, R11 ;  /* 0x0000000b080b7220 */ /* 0x040fe20000400000 */
[----:B------:R-:W-:Y:S01]  /*4870*/  PRMT R5, R5, 0x7632, R5 ;  /* 0x0000763205057816 */ /* 0x000fe20000000005 */
[----:B------:R0:W1:Y:S01]  /*4880*/  FRND R12, R0 ;  /* 0x00000000000c7307 */ /* 0x0000620000201000 */
[----:B------:R-:W-:Y:S01]  /*4890*/  FMUL R10, R8, R9 ;  /* 0x00000009080a7220 */ /* 0x000fe20000400000 */
[----:B------:R-:W-:-:S02]  /*48a0*/  IMAD.U32 R3, R4, 0x10000, RZ ;  /* 0x0001000004037824 */ /* 0x000fc400078e00ff */
[----:B------:R-:W-:Y:S02]  /*48b0*/  IMAD.U32 R5, R5, 0x10000, RZ ;  /* 0x0001000005057824 */ /* 0x000fe400078e00ff */
[C---:B------:R-:W-:Y:S01]  /*48c0*/  IMAD.U32 R9, R7.reuse, 0x10000, RZ ;  /* 0x0001000007097824 */ /* 0x040fe200078e00ff */
[----:B------:R-:W-:Y:S01]  /*48d0*/  PRMT R7, R7, 0x7632, R7 ;  /* 0x0000763207077816 */ /* 0x000fe20000000007 */
[----:B------:R-:W2:Y:S01]  /*48e0*/  FRND R10, R10 ;  /* 0x0000000a000a7307 */ /* 0x000ea20000201000 */
[C---:B0-----:R-:W-:Y:S01]  /*48f0*/  FMUL R0, R8.reuse, R3 ;  /* 0x0000000308007220 */ /* 0x041fe20000400000 */
[----:B------:R-:W-:Y:S01]  /*4900*/  FMUL R5, R8, R5 ;  /* 0x0000000508057220 */ /* 0x000fe20000400000 */
[----:B------:R-:W-:Y:S01]  /*4910*/  IMAD.U32 R3, R6, 0x10000, RZ ;  /* 0x0001000006037824 */ /* 0x000fe200078e00ff */
[C---:B------:R-:W-:Y:S01]  /*4920*/  FMUL R9, R8.reuse, R9 ;  /* 0x0000000908097220 */ /* 0x040fe20000400000 */
[----:B------:R-:W-:Y:S02]  /*4930*/  IMAD.U32 R7, R7, 0x10000, RZ ;  /* 0x0001000007077824 */ /* 0x000fe400078e00ff */
[----:B------:R-:W-:Y:S01]  /*4940*/  FMUL R3, R8, R3 ;  /* 0x0000000308037220 */ /* 0x000fe20000400000 */
[----:B------:R-:W0:Y:S01]  /*4950*/  FRND R11, R11 ;  /* 0x0000000b000b7307 */ /* 0x000e220000201000 */
[----:B-1----:R-:W-:Y:S01]  /*4960*/  FSETP.GT.AND P1, PT, R12, -127, PT ;  /* 0xc2fe00000c00780b */ /* 0x002fe20003f24000 */
[----:B------:R-:W-:Y:S01]  /*4970*/  FMUL R7, R8, R7 ;  /* 0x0000000708077220 */ /* 0x000fe20000400000 */
[----:B------:R-:W-:-:S05]  /*4980*/  FSETP.NAN.AND P5, PT, R12, R12, PT ;  /* 0x0000000c0c00720b */ /* 0x000fca0003fa8000 */
[----:B------:R-:W1:Y:S01]  /*4990*/  FRND R0, R0 ;  /* 0x0000000000007307 */ /* 0x000e620000201000 */
[----:B--2---:R-:W-:-:S05]  /*49a0*/  FSETP.GT.AND P4, PT, R10, -127, PT ;  /* 0xc2fe00000a00780b */ /* 0x004fca0003f84000 */
[----:B------:R-:W-:Y:S02]  /*49b0*/  @!P1 FSEL R12, R12, -127, P5 ;  /* 0xc2fe00000c0c9808 */ /* 0x000fe40002800000 */
[----:B------:R-:W2:Y:S01]  /*49c0*/  FRND R5, R5 ;  /* 0x0000000500057307 */ /* 0x000ea20000201000 */
[C---:B0-----:R-:W-:Y:S02]  /*49d0*/  FSETP.GT.AND P3, PT, R11.reuse, -127, PT ;  /* 0xc2fe00000b00780b */ /* 0x041fe40003f64000 */
[C---:B------:R-:W-:Y:S02]  /*49e0*/  FSETP.NAN.AND P5, PT, R10.reuse, R10, PT ;  /* 0x0000000a0a00720b */ /* 0x040fe40003fa8000 */
[----:B------:R-:W-:Y:S02]  /*49f0*/  FSETP.NAN.AND P6, PT, R11, R11, PT ;  /* 0x0000000b0b00720b */ /* 0x000fe40003fc8000 */
[----:B------:R-:W-:Y:S01]  /*4a00*/  @!P4 FSEL R10, R10, -127, P5 ;  /* 0xc2fe00000a0ac808 */ /* 0x000fe20002800000 */
[----:B------:R-:W0:Y:S01]  /*4a10*/  FRND R3, R3 ;  /* 0x0000000300037307 */ /* 0x000e220000201000 */
[----:B-1----:R-:W-:-:S05]  /*4a20*/  FSETP.GT.AND P1, PT, R0, -127, PT ;  /* 0xc2fe00000000780b */ /* 0x002fca0003f24000 */
[----:B------:R-:W-:Y:S02]  /*4a30*/  @!P3 FSEL R11, R11, -127, P6 ;  /* 0xc2fe00000b0bb808 */ /* 0x000fe40003000000 */
[----:B------:R-:W1:Y:S01]  /*4a40*/  FRND R9, R9 ;  /* 0x0000000900097307 */ /* 0x000e620000201000 */
[C---:B--2---:R-:W-:Y:S02]  /*4a50*/  FSETP.GT.AND P5, PT, R5.reuse, -127, PT ;  /* 0xc2fe00000500780b */ /* 0x044fe40003fa4000 */
[C---:B------:R-:W-:Y:S02]  /*4a60*/  FSETP.NAN.AND P3, PT, R0.reuse, R0, PT ;  /* 0x000000000000720b */ /* 0x040fe40003f68000 */
[----:B------:R-:W-:Y:S02]  /*4a70*/  FSETP.NAN.AND P6, PT, R5, R5, PT ;  /* 0x000000050500720b */ /* 0x000fe40003fc8000 */
[----:B------:R-:W-:Y:S01]  /*4a80*/  @!P1 FSEL R0, R0, -127, P3 ;  /* 0xc2fe000000009808 */ /* 0x000fe20001800000 */
[----:B------:R-:W2:Y:S01]  /*4a90*/  F2I.S16.TRUNC.NTZ R4, R12 ;  /* 0x0000000c00047305 */ /* 0x000ea2000020e900 */
[----:B0-----:R-:W-:-:S02]  /*4aa0*/  FSETP.GT.AND P4, PT, R3, -127, PT ;  /* 0xc2fe00000300780b */ /* 0x001fc40003f84000 */
[----:B------:R-:W-:-:S03]  /*4ab0*/  FSETP.GEU.AND P3, PT, R12, 127, PT ;  /* 0x42fe00000c00780b */ /* 0x000fc60003f6e000 */
[----:B------:R-:W-:Y:S02]  /*4ac0*/  @!P5 FSEL R5, R5, -127, P6 ;  /* 0xc2fe00000505d808 */ /* 0x000fe40003000000 */
[----:B------:R-:W0:Y:S01]  /*4ad0*/  FRND R7, R7 ;  /* 0x0000000700077307 */ /* 0x000e220000201000 */
[----:B-1----:R-:W-:Y:S02]  /*4ae0*/  FSETP.GT.AND P1, PT, R9, -127, PT ;  /* 0xc2fe00000900780b */ /* 0x002fe40003f24000 */
[C---:B------:R-:W-:Y:S02]  /*4af0*/  FSETP.NAN.AND P6, PT, R3.reuse, R3, PT ;  /* 0x000000030300720b */ /* 0x040fe40003fc8000 */
[----:B------:R-:W-:Y:S02]  /*4b00*/  FSETP.NAN.AND P5, PT, R12, R12, PT ;  /* 0x0000000c0c00720b */ /* 0x000fe40003fa8000 */
[----:B------:R-:W-:Y:S01]  /*4b10*/  @!P4 FSEL R3, R3, -127, P6 ;  /* 0xc2fe00000303c808 */ /* 0x000fe20003000000 */
[----:B------:R-:W1:Y:S01]  /*4b20*/  F2I.S16.TRUNC.NTZ R13, R10 ;  /* 0x0000000a000d7305 */ /* 0x000e62000020e900 */
[----:B------:R-:W-:-:S02]  /*4b30*/  FSETP.GEU.AND P4, PT, R10, 127, PT ;  /* 0x42fe00000a00780b */ /* 0x000fc40003f8e000 */
[----:B--2---:R-:W-:Y:S02]  /*4b40*/  LOP3.LUT R15, R4, 0xffff, RZ, 0xc0, !PT ;  /* 0x0000ffff040f7812 */ /* 0x004fe400078ec0ff */
[----:B------:R-:W-:Y:S02]  /*4b50*/  FSETP.NAN.AND P6, PT, R9, R9, PT ;  /* 0x000000090900720b */ /* 0x000fe40003fc8000 */
[----:B------:R-:W-:Y:S01]  /*4b60*/  @P3 SEL R15, R15, 0x7f, P5 ;  /* 0x0000007f0f0f3807 */ /* 0x000fe20002800000 */
[----:B------:R-:W2:Y:S01]  /*4b70*/  F2I.S16.TRUNC.NTZ R2, R0 ;  /* 0x0000000000027305 */ /* 0x000ea2000020e900 */
[----:B0-----:R-:W-:Y:S02]  /*4b80*/  FSETP.GT.AND P5, PT, R7, -127, PT ;  /* 0xc2fe00000700780b */ /* 0x001fe40003fa4000 */
[----:B------:R-:W-:Y:S02]  /*4b90*/  @!P1 FSEL R9, R9, -127, P6 ;  /* 0xc2fe000009099808 */ /* 0x000fe40003000000 */
[----:B------:R-:W-:-:S02]  /*4ba0*/  FSETP.NAN.AND P1, PT, R10, R10, PT ;  /* 0x0000000a0a00720b */ /* 0x000fc40003f28000 */
[C---:B------:R-:W-:Y:S01]  /*4bb0*/  FSETP.GEU.AND P3, PT, R0.reuse, 127, PT ;  /* 0x42fe00000000780b */ /* 0x040fe20003f6e000 */
[----:B------:R-:W0:Y:S01]  /*4bc0*/  F2I.S16.TRUNC.NTZ R6, R5 ;  /* 0x0000000500067305 */ /* 0x000e22000020e900 */
[----:B-1----:R-:W-:Y:S02]  /*4bd0*/  LOP3.LUT R13, R13, 0xffff, RZ, 0xc0, !PT ;  /* 0x0000ffff0d0d7812 */ /* 0x002fe400078ec0ff */
[----:B------:R-:W-:Y:S02]  /*4be0*/  FSETP.NAN.AND P6, PT, R0, R0, PT ;  /* 0x000000000000720b */ /* 0x000fe40003fc8000 */
[----:B------:R-:W-:Y:S02]  /*4bf0*/  @P4 SEL R13, R13, 0x7f, P1 ;  /* 0x0000007f0d0d4807 */ /* 0x000fe40000800000 */
[----:B------:R-:W-:Y:S01]  /*4c00*/  FSETP.NAN.AND P4, PT, R7, R7, PT ;  /* 0x000000070700720b */ /* 0x000fe20003f88000 */
[----:B------:R-:W1:Y:S01]  /*4c10*/  F2I.S16.TRUNC.NTZ R4, R3 ;  /* 0x0000000300047305 */ /* 0x000e62000020e900 */
[----:B------:R-:W-:-:S02]  /*4c20*/  FSETP.GEU.AND P1, PT, R5, 127, PT ;  /* 0x42fe00000500780b */ /* 0x000fc40003f2e000 */
[----:B------:R-:W-:Y:S02]  /*4c30*/  @!P5 FSEL R7, R7, -127, P4 ;  /* 0xc2fe00000707d808 */ /* 0x000fe40002000000 */
[----:B--2---:R-:W-:Y:S02]  /*4c40*/  LOP3.LUT R2, R2, 0xffff, RZ, 0xc0, !PT ;  /* 0x0000ffff02027812 */ /* 0x004fe400078ec0ff */
[----:B------:R-:W-:Y:S01]  /*4c50*/  FSETP.GEU.AND P4, PT, R3, 127, PT ;  /* 0x42fe00000300780b */ /* 0x000fe20003f8e000 */
[----:B------:R-:W2:Y:S01]  /*4c60*/  F2I.S16.TRUNC.NTZ R14, R11 ;  /* 0x0000000b000e7305 */ /* 0x000ea2000020e900 */
[----:B------:R-:W-:Y:S02]  /*4c70*/  @P3 SEL R2, R2, 0x7f, P6 ;  /* 0x0000007f02023807 */ /* 0x000fe40003000000 */
[----:B------:R-:W-:Y:S02]  /*4c80*/  FSETP.NAN.AND P6, PT, R5, R5, PT ;  /* 0x000000050500720b */ /* 0x000fe40003fc8000 */
[----:B------:R-:W-:-:S02]  /*4c90*/  FSETP.GEU.AND P3, PT, R11, 127, PT ;  /* 0x42fe00000b00780b */ /* 0x000fc40003f6e000 */
[----:B0-----:R-:W-:Y:S01]  /*4ca0*/  LOP3.LUT R6, R6, 0xffff, RZ, 0xc0, !PT ;  /* 0x0000ffff06067812 */ /* 0x001fe200078ec0ff */
[----:B------:R-:W0:Y:S01]  /*4cb0*/  F2I.S16.TRUNC.NTZ R10, R9 ;  /* 0x00000009000a7305 */ /* 0x000e22000020e900 */
[----:B------:R-:W-:Y:S02]  /*4cc0*/  FSETP.NAN.AND P5, PT, R3, R3, PT ;  /* 0x000000030300720b */ /* 0x000fe40003fa8000 */
[----:B-1----:R-:W-:Y:S02]  /*4cd0*/  LOP3.LUT R4, R4, 0xffff, RZ, 0xc0, !PT ;  /* 0x0000ffff04047812 */ /* 0x002fe400078ec0ff */
[----:B------:R-:W-:Y:S02]  /*4ce0*/  @P1 SEL R6, R6, 0x7f, P6 ;  /* 0x0000007f06061807 */ /* 0x000fe40003000000 */
[----:B------:R-:W-:Y:S01]  /*4cf0*/  FSETP.GEU.AND P1, PT, R9, 127, PT ;  /* 0x42fe00000900780b */ /* 0x000fe20003f2e000 */
[----:B------:R-:W1:Y:S01]  /*4d00*/  F2I.S16.TRUNC.NTZ R0, R7 ;  /* 0x0000000700007305 */ /* 0x000e62000020e900 */
[----:B------:R-:W-:-:S02]  /*4d10*/  FSETP.GEU.AND P6, PT, R7, 127, PT ;  /* 0x42fe00000700780b */ /* 0x000fc40003fce000 */
[----:B------:R-:W-:Y:S02]  /*4d20*/  @P4 SEL R4, R4, 0x7f, P5 ;  /* 0x0000007f04044807 */ /* 0x000fe40002800000 */
[----:B------:R-:W-:Y:S02]  /*4d30*/  FSETP.NAN.AND P5, PT, R11, R11, PT ;  /* 0x0000000b0b00720b */ /* 0x000fe40003fa8000 */
[----:B--2---:R-:W-:Y:S02]  /*4d40*/  LOP3.LUT R5, R14, 0xffff, RZ, 0xc0, !PT ;  /* 0x0000ffff0e057812 */ /* 0x004fe400078ec0ff */
[----:B------:R-:W-:Y:S02]  /*4d50*/  FSETP.NAN.AND P4, PT, R9, R9, PT ;  /* 0x000000090900720b */ /* 0x000fe40003f88000 */
[----:B------:R-:W-:Y:S02]  /*4d60*/  @P3 SEL R5, R5, 0x7f, P5 ;  /* 0x0000007f05053807 */ /* 0x000fe40002800000 */
[----:B------:R-:W-:-:S02]  /*4d70*/  FSETP.NAN.AND P3, PT, R7, R7, PT ;  /* 0x000000070700720b */ /* 0x000fc40003f68000 */
[----:B0-----:R-:W-:Y:S02]  /*4d80*/  LOP3.LUT R3, R10, 0xffff, RZ, 0xc0, !PT ;  /* 0x0000ffff0a037812 */ /* 0x001fe400078ec0ff */
[----:B-1----:R-:W-:Y:S02]  /*4d90*/  LOP3.LUT R0, R0, 0xffff, RZ, 0xc0, !PT ;  /* 0x0000ffff00007812 */ /* 0x002fe400078ec0ff */
[----:B------:R-:W-:Y:S02]  /*4da0*/  @P1 SEL R3, R3, 0x7f, P4 ;  /* 0x0000007f03031807 */ /* 0x000fe40002000000 */
[----:B------:R-:W-:Y:S02]  /*4db0*/  @P6 SEL R0, R0, 0x7f, P3 ;  /* 0x0000007f00006807 */ /* 0x000fe40001800000 */
[----:B------:R-:W-:Y:S02]  /*4dc0*/  PRMT R15, R15, 0x3340, R2 ;  /* 0x000033400f0f7816 */ /* 0x000fe40000000002 */
[----:B------:R-:W-:-:S02]  /*4dd0*/  PRMT R6, R13, 0x3340, R6 ;  /* 0x000033400d067816 */ /* 0x000fc40000000006 */
[----:B------:R-:W-:Y:S02]  /*4de0*/  PRMT R5, R5, 0x3340, R4 ;  /* 0x0000334005057816 */ /* 0x000fe40000000004 */
[----:B------:R-:W-:Y:S02]  /*4df0*/  SHF.R.S32.HI R7, RZ, 0x1f, R18 ;  /* 0x0000001fff077819 */ /* 0x000fe40000011412 */
[----:B------:R-:W-:Y:S02]  /*4e00*/  IADD3 R2, P1, R18, c[0x0][0x1c0], RZ ;  /* 0x0000700012027a10 */ /* 0x000fe40007f3e0ff */
[----:B------:R-:W-:Y:S02]  /*4e10*/  PRMT R0, R3, 0x3340, R0 ;  /* 0x0000334003007816 */ /* 0x000fe40000000000 */
[----:B------:R-:W-:Y:S02]  /*4e20*/  PRMT R4, R15, 0x5410, R6 ;  /* 0x000054100f047816 */ /* 0x000fe40000000006 */
[----:B------:R-:W-:-:S02]  /*4e30*/  IADD3.X R3, R7, c[0x0][0x1c4], RZ, P1, !PT ;  /* 0x0000710007037a10 */ /* 0x000fc40000ffe4ff */
[----:B------:R-:W-:-:S05]  /*4e40*/  PRMT R5, R5, 0x5410, R0 ;  /* 0x0000541005057816 */ /* 0x000fca0000000000 */
[----:B------:R0:W-:Y:S01]  /*4e50*/  @!P2 STG.E.64 [R2.64], R4 ;  /* 0x000000040200a986 */ /* 0x0001e2000c101b04 */
[----:B------:R-:W-:Y:S05]  /*4e60*/  @!P0 BRA `(.L_x_4) ;  /* 0xfffff8f000008947 */ /* 0x000fea000383ffff */
[----:B------:R-:W-:Y:S05]  /*4e70*/  EXIT ;  /* 0x000000000000794d */ /* 0x000fea0003800000 */
.L_x_5:
[----:B------:R-:W-:-:S00]  /*4e80*/  BRA `(.L_x_5) ;  /* 0xfffffff000007947 */ /* 0x000fc0000383ffff */
[----:B------:R-:W-:-:S00]  /*4e90*/  NOP ;  /* 0x0000000000007918 */ /* 0x000fc00000000000 */
        /* <DEDUP_REMOVED lines=14> */
.L_x_6:


//--------------------- .nv.global.init           --------------------------
	.section	.nv.global.init,"aw",@progbits
.nv.global.init:
	.type		_$_str,@object
	.size		_$_str,(.L_0 - _$_str)
_$_str:
        /*0000*/ 	.byte	0x5f, 0x5f, 0x43, 0x55, 0x44, 0x41, 0x5f, 0x46, 0x54, 0x5a, 0x00
.L_0:


//--------------------- .nv.shared.triton_red_fused__to_copy_add_amax_amin_clamp_mul_native_layer_norm_reciprocal_12 --------------------------
	.section	.nv.shared.triton_red_fused__to_copy_add_amax_amin_clamp_mul_native_layer_norm_reciprocal_12,"aw",@nobits
	.sectionflags	@""
	.align	16
